//
// Generated by NVIDIA NVVM Compiler
//
// Compiler Build ID: CL-36424714
// Cuda compilation tools, release 13.0, V13.0.88
// Based on NVVM 20.0.0
//

.version 9.0
.target sm_100
.address_size 64

	// .globl	_Z17EncryptDES_devicemmPmm
.const .align 4 .b8 S_TABLE[8192];

.visible .entry _Z17EncryptDES_devicemmPmm(
	.param .u64 _Z17EncryptDES_devicemmPmm_param_0,
	.param .u64 _Z17EncryptDES_devicemmPmm_param_1,
	.param .u64 .ptr .align 1 _Z17EncryptDES_devicemmPmm_param_2,
	.param .u64 _Z17EncryptDES_devicemmPmm_param_3
)
{
	.reg .pred 	%p<14>;
	.reg .b32 	%r<193>;
	.reg .b64 	%rd<679>;

	ld.param.u64 	%rd14, [_Z17EncryptDES_devicemmPmm_param_3];
	setp.eq.s64 	%p2, %rd14, 0;
	@%p2 bra 	$L__BB0_12;
	ld.param.u64 	%rd673, [_Z17EncryptDES_devicemmPmm_param_3];
	ld.param.u64 	%rd669, [_Z17EncryptDES_devicemmPmm_param_0];
	shr.u64 	%rd16, %rd669, 39;
	and.b64  	%rd17, %rd16, 16777216;
	shr.u64 	%rd18, %rd669, 6;
	and.b64  	%rd19, %rd18, 72057594037927936;
	shr.u64 	%rd20, %rd669, 45;
	and.b64  	%rd21, %rd20, 65536;
	shr.u64 	%rd22, %rd669, 12;
	and.b64  	%rd23, %rd22, 281474976710656;
	shr.u64 	%rd24, %rd669, 51;
	and.b64  	%rd25, %rd24, 256;
	shr.u64 	%rd26, %rd669, 18;
	and.b64  	%rd27, %rd26, 1099511627776;
	shr.u64 	%rd28, %rd669, 57;
	and.b64  	%rd29, %rd28, 1;
	shr.u64 	%rd30, %rd669, 24;
	and.b64  	%rd31, %rd30, 4294967296;
	shr.u64 	%rd32, %rd669, 30;
	and.b64  	%rd33, %rd32, 33554432;
	shl.b64 	%rd34, %rd669, 3;
	and.b64  	%rd35, %rd34, 144115188075855872;
	shr.u64 	%rd36, %rd669, 36;
	and.b64  	%rd37, %rd36, 131072;
	shr.u64 	%rd38, %rd669, 3;
	and.b64  	%rd39, %rd38, 562949953421312;
	shr.u64 	%rd40, %rd669, 42;
	and.b64  	%rd41, %rd40, 512;
	shr.u64 	%rd42, %rd669, 9;
	and.b64  	%rd43, %rd42, 2199023255552;
	shr.u64 	%rd44, %rd669, 48;
	and.b64  	%rd45, %rd44, 2;
	shr.u64 	%rd46, %rd669, 15;
	and.b64  	%rd47, %rd46, 8589934592;
	shr.u64 	%rd48, %rd669, 21;
	and.b64  	%rd49, %rd48, 67108864;
	shl.b64 	%rd50, %rd669, 12;
	and.b64  	%rd51, %rd50, 288230376151711744;
	shr.u64 	%rd52, %rd669, 27;
	and.b64  	%rd53, %rd52, 262144;
	shl.b64 	%rd54, %rd669, 6;
	and.b64  	%rd55, %rd54, 1125899906842624;
	shr.u64 	%rd56, %rd669, 33;
	and.b64  	%rd57, %rd56, 1024;
	and.b64  	%rd58, %rd16, 4;
	and.b64  	%rd59, %rd18, 17179869184;
	and.b64  	%rd60, %rd22, 134217728;
	shl.b64 	%rd61, %rd669, 21;
	and.b64  	%rd62, %rd61, 576460752303423488;
	and.b64  	%rd63, %rd26, 524288;
	shl.b64 	%rd64, %rd669, 15;
	and.b64  	%rd65, %rd64, 2251799813685248;
	and.b64  	%rd66, %rd30, 2048;
	shl.b64 	%rd67, %rd669, 9;
	and.b64  	%rd68, %rd67, 8796093022208;
	and.b64  	%rd69, %rd32, 8;
	and.b64  	%rd70, %rd34, 34359738368;
	and.b64  	%rd71, %rd38, 268435456;
	shl.b64 	%rd72, %rd669, 30;
	and.b64  	%rd73, %rd72, 1152921504606846976;
	and.b64  	%rd74, %rd42, 1048576;
	shl.b64 	%rd75, %rd669, 24;
	and.b64  	%rd76, %rd75, 4503599627370496;
	and.b64  	%rd77, %rd46, 4096;
	shl.b64 	%rd78, %rd669, 18;
	and.b64  	%rd79, %rd78, 17592186044416;
	and.b64  	%rd80, %rd48, 16;
	and.b64  	%rd81, %rd50, 68719476736;
	and.b64  	%rd82, %rd54, 536870912;
	shl.b64 	%rd83, %rd669, 39;
	and.b64  	%rd84, %rd83, 2305843009213693952;
	shl.b64 	%rd85, %rd669, 33;
	and.b64  	%rd86, %rd85, 9007199254740992;
	shl.b64 	%rd87, %rd669, 27;
	and.b64  	%rd88, %rd87, 35184372088832;
	and.b64  	%rd89, %rd61, 137438953472;
	shl.b64 	%rd90, %rd669, 48;
	and.b64  	%rd91, %rd90, 4611686018427387904;
	shl.b64 	%rd92, %rd669, 42;
	and.b64  	%rd93, %rd92, 18014398509481984;
	and.b64  	%rd94, %rd669, 4398048608256;
	or.b64  	%rd95, %rd94, %rd19;
	or.b64  	%rd96, %rd95, %rd17;
	or.b64  	%rd97, %rd96, %rd21;
	or.b64  	%rd98, %rd97, %rd23;
	or.b64  	%rd99, %rd98, %rd25;
	or.b64  	%rd100, %rd99, %rd27;
	or.b64  	%rd101, %rd100, %rd29;
	or.b64  	%rd102, %rd101, %rd31;
	or.b64  	%rd103, %rd102, %rd33;
	or.b64  	%rd104, %rd103, %rd35;
	or.b64  	%rd105, %rd104, %rd37;
	or.b64  	%rd106, %rd105, %rd39;
	or.b64  	%rd107, %rd106, %rd41;
	or.b64  	%rd108, %rd107, %rd43;
	or.b64  	%rd109, %rd108, %rd45;
	or.b64  	%rd110, %rd109, %rd47;
	or.b64  	%rd111, %rd110, %rd49;
	or.b64  	%rd112, %rd111, %rd51;
	or.b64  	%rd113, %rd112, %rd53;
	or.b64  	%rd114, %rd113, %rd55;
	or.b64  	%rd115, %rd114, %rd57;
	or.b64  	%rd116, %rd115, %rd58;
	or.b64  	%rd117, %rd116, %rd59;
	or.b64  	%rd118, %rd117, %rd60;
	or.b64  	%rd119, %rd118, %rd62;
	or.b64  	%rd120, %rd119, %rd63;
	or.b64  	%rd121, %rd120, %rd65;
	or.b64  	%rd122, %rd121, %rd66;
	or.b64  	%rd123, %rd122, %rd68;
	or.b64  	%rd124, %rd123, %rd69;
	or.b64  	%rd125, %rd124, %rd70;
	or.b64  	%rd126, %rd125, %rd71;
	or.b64  	%rd127, %rd126, %rd73;
	or.b64  	%rd128, %rd127, %rd74;
	or.b64  	%rd129, %rd128, %rd76;
	or.b64  	%rd130, %rd129, %rd77;
	or.b64  	%rd131, %rd130, %rd79;
	or.b64  	%rd132, %rd131, %rd80;
	or.b64  	%rd133, %rd132, %rd81;
	or.b64  	%rd134, %rd133, %rd82;
	or.b64  	%rd135, %rd134, %rd84;
	or.b64  	%rd136, %rd135, %rd86;
	or.b64  	%rd137, %rd88, %rd89;
	or.b64  	%rd138, %rd137, %rd136;
	or.b64  	%rd139, %rd91, %rd93;
	or.b64  	%rd140, %rd139, %rd138;
	shl.b64 	%rd141, %rd669, 36;
	and.b64  	%rd142, %rd141, 70368744177664;
	and.b64  	%rd143, %rd72, 274877906944;
	shl.b64 	%rd144, %rd669, 57;
	and.b64  	%rd145, %rd144, -9223372036854775808;
	shl.b64 	%rd146, %rd669, 51;
	and.b64  	%rd147, %rd146, 36028797018963968;
	shl.b64 	%rd148, %rd669, 45;
	and.b64  	%rd149, %rd148, 140737488355328;
	and.b64  	%rd150, %rd83, 549755813888;
	or.b64  	%rd151, %rd149, %rd150;
	or.b64  	%rd152, %rd151, %rd147;
	or.b64  	%rd153, %rd152, %rd145;
	or.b64  	%rd154, %rd153, %rd143;
	or.b64  	%rd155, %rd154, %rd142;
	or.b64  	%rd156, %rd155, %rd140;
	{ .reg .b32 tmp; mov.b64 {tmp, %r1}, %rd156; }
	mov.b64 	%rd157, 1073741824;
	cvt.u32.u64 	%r10, %rd157;
	cvt.u32.u64 	%r11, %rd64;
	and.b32  	%r12, %r11, %r10;
	mov.b64 	%rd158, 32;
	cvt.u32.u64 	%r13, %rd158;
	cvt.u32.u64 	%r14, %rd22;
	and.b32  	%r15, %r14, %r13;
	or.b32  	%r16, %r15, %r12;
	mov.b64 	%rd159, 8192;
	cvt.u32.u64 	%r17, %rd159;
	cvt.u32.u64 	%r18, %rd18;
	and.b32  	%r19, %r18, %r17;
	cvt.u32.u64 	%r20, %rd136;
	or.b32  	%r21, %r20, %r19;
	or.b32  	%r22, %r16, %r21;
	mov.b64 	%rd160, 16384;
	cvt.u32.u64 	%r23, %rd160;
	cvt.u32.u64 	%r24, %rd34;
	and.b32  	%r25, %r24, %r23;
	mov.b64 	%rd161, 4194304;
	cvt.u32.u64 	%r26, %rd161;
	cvt.u32.u64 	%r27, %rd67;
	and.b32  	%r28, %r27, %r26;
	or.b32  	%r29, %r28, %r25;
	or.b32  	%r30, %r29, %r22;
	mov.b64 	%rd162, 128;
	cvt.u32.u64 	%r31, %rd162;
	cvt.u32.u64 	%r32, %rd54;
	and.b32  	%r33, %r32, %r31;
	mov.b64 	%rd163, 32768;
	cvt.u32.u64 	%r34, %rd163;
	cvt.u32.u64 	%r35, %rd50;
	and.b32  	%r36, %r35, %r34;
	or.b32  	%r37, %r36, %r33;
	mov.b64 	%rd164, 8388608;
	cvt.u32.u64 	%r38, %rd164;
	cvt.u32.u64 	%r39, %rd78;
	and.b32  	%r40, %r39, %r38;
	or.b32  	%r41, %r37, %r40;
	mov.b64 	%rd165, 2147483648;
	cvt.u32.u64 	%r42, %rd165;
	cvt.u32.u64 	%r43, %rd75;
	and.b32  	%r44, %r43, %r42;
	or.b32  	%r45, %r41, %r44;
	mov.b64 	%rd166, 64;
	cvt.u32.u64 	%r46, %rd166;
	cvt.u32.u64 	%r47, %rd38;
	and.b32  	%r48, %r47, %r46;
	or.b32  	%r49, %r45, %r48;
	or.b32  	%r2, %r49, %r30;
	mov.u32 	%r50, %tid.y;
	mov.u32 	%r51, %ntid.y;
	mov.u32 	%r52, %nctaid.x;
	mov.u32 	%r53, %ctaid.y;
	mov.u32 	%r54, %ctaid.x;
	mad.lo.s32 	%r55, %r53, %r52, %r54;
	mad.lo.s32 	%r56, %r55, %r51, %r50;
	mov.u32 	%r57, %ntid.x;
	mov.u32 	%r58, %tid.x;
	mad.lo.s32 	%r59, %r56, %r57, %r58;
	cvt.s64.s32 	%rd167, %r59;
	mul.lo.s64 	%rd675, %rd673, %rd167;
	mov.b64 	%rd676, 0;
$L__BB0_2:
	shl.b64 	%rd168, %rd675, 27;
	and.b64  	%rd169, %rd168, 134217728;
	shl.b64 	%rd170, %rd675, 18;
	and.b64  	%rd171, %rd170, 524288;
	or.b64  	%rd172, %rd169, %rd171;
	shl.b64 	%rd173, %rd675, 9;
	and.b64  	%rd174, %rd173, 2048;
	or.b64  	%rd175, %rd172, %rd174;
	shl.b64 	%rd176, %rd675, 28;
	and.b64  	%rd177, %rd176, 2147483648;
	or.b64  	%rd178, %rd175, %rd177;
	shl.b64 	%rd179, %rd675, 35;
	and.b64  	%rd180, %rd179, 549755813888;
	or.b64  	%rd181, %rd178, %rd180;
	shl.b64 	%rd182, %rd675, 42;
	and.b64  	%rd183, %rd182, 140737488355328;
	or.b64  	%rd184, %rd181, %rd183;
	shl.b64 	%rd185, %rd675, 49;
	and.b64  	%rd186, %rd185, 36028797018963968;
	or.b64  	%rd187, %rd184, %rd186;
	shl.b64 	%rd188, %rd675, 19;
	and.b64  	%rd189, %rd188, 67108864;
	or.b64  	%rd190, %rd187, %rd189;
	shl.b64 	%rd191, %rd675, 10;
	and.b64  	%rd192, %rd191, 262144;
	or.b64  	%rd193, %rd190, %rd192;
	shl.b64 	%rd194, %rd675, 1;
	and.b64  	%rd195, %rd194, 1024;
	or.b64  	%rd196, %rd193, %rd195;
	shl.b64 	%rd197, %rd675, 20;
	and.b64  	%rd198, %rd197, 1073741824;
	or.b64  	%rd199, %rd196, %rd198;
	and.b64  	%rd200, %rd168, 274877906944;
	or.b64  	%rd201, %rd199, %rd200;
	shl.b64 	%rd202, %rd675, 34;
	and.b64  	%rd203, %rd202, 70368744177664;
	or.b64  	%rd204, %rd201, %rd203;
	shl.b64 	%rd205, %rd675, 41;
	and.b64  	%rd206, %rd205, 18014398509481984;
	or.b64  	%rd207, %rd204, %rd206;
	shl.b64 	%rd208, %rd675, 11;
	and.b64  	%rd209, %rd208, 33554432;
	or.b64  	%rd210, %rd207, %rd209;
	shl.b64 	%rd211, %rd675, 2;
	and.b64  	%rd212, %rd211, 131072;
	or.b64  	%rd213, %rd210, %rd212;
	shr.u64 	%rd214, %rd675, 7;
	and.b64  	%rd215, %rd214, 512;
	or.b64  	%rd216, %rd213, %rd215;
	shl.b64 	%rd217, %rd675, 12;
	and.b64  	%rd218, %rd217, 536870912;
	or.b64  	%rd219, %rd216, %rd218;
	and.b64  	%rd220, %rd188, 137438953472;
	or.b64  	%rd221, %rd219, %rd220;
	shl.b64 	%rd222, %rd675, 26;
	and.b64  	%rd223, %rd222, 35184372088832;
	or.b64  	%rd224, %rd221, %rd223;
	shl.b64 	%rd225, %rd675, 33;
	and.b64  	%rd226, %rd225, 9007199254740992;
	or.b64  	%rd227, %rd224, %rd226;
	shl.b64 	%rd228, %rd675, 3;
	and.b64  	%rd229, %rd228, 16777216;
	or.b64  	%rd230, %rd227, %rd229;
	shr.u64 	%rd231, %rd675, 6;
	and.b64  	%rd232, %rd231, 65536;
	or.b64  	%rd233, %rd230, %rd232;
	shr.u64 	%rd234, %rd675, 15;
	and.b64  	%rd235, %rd234, 256;
	or.b64  	%rd236, %rd233, %rd235;
	shl.b64 	%rd237, %rd675, 4;
	and.b64  	%rd238, %rd237, 268435456;
	or.b64  	%rd239, %rd236, %rd238;
	and.b64  	%rd240, %rd208, 68719476736;
	or.b64  	%rd241, %rd239, %rd240;
	and.b64  	%rd242, %rd170, 17592186044416;
	or.b64  	%rd243, %rd241, %rd242;
	shl.b64 	%rd244, %rd675, 25;
	and.b64  	%rd245, %rd244, 4503599627370496;
	or.b64  	%rd246, %rd243, %rd245;
	shr.u64 	%rd247, %rd675, 5;
	and.b64  	%rd248, %rd247, 8388608;
	or.b64  	%rd249, %rd246, %rd248;
	shr.u64 	%rd250, %rd675, 14;
	and.b64  	%rd251, %rd250, 32768;
	or.b64  	%rd252, %rd249, %rd251;
	shr.u64 	%rd253, %rd675, 23;
	and.b64  	%rd254, %rd253, 128;
	or.b64  	%rd255, %rd252, %rd254;
	shr.u64 	%rd256, %rd675, 28;
	and.b64  	%rd257, %rd256, 8;
	or.b64  	%rd258, %rd255, %rd257;
	and.b64  	%rd259, %rd228, 34359738368;
	or.b64  	%rd260, %rd258, %rd259;
	and.b64  	%rd261, %rd191, 8796093022208;
	or.b64  	%rd262, %rd260, %rd261;
	shl.b64 	%rd263, %rd675, 17;
	and.b64  	%rd264, %rd263, 2251799813685248;
	or.b64  	%rd265, %rd262, %rd264;
	shr.u64 	%rd266, %rd675, 13;
	and.b64  	%rd267, %rd266, 4194304;
	or.b64  	%rd268, %rd265, %rd267;
	shr.u64 	%rd269, %rd675, 22;
	and.b64  	%rd270, %rd269, 16384;
	or.b64  	%rd271, %rd268, %rd270;
	shr.u64 	%rd272, %rd675, 31;
	and.b64  	%rd273, %rd272, 64;
	or.b64  	%rd274, %rd271, %rd273;
	shr.u64 	%rd275, %rd675, 36;
	and.b64  	%rd276, %rd275, 4;
	or.b64  	%rd277, %rd274, %rd276;
	and.b64  	%rd278, %rd247, 17179869184;
	or.b64  	%rd279, %rd277, %rd278;
	and.b64  	%rd280, %rd211, 4398046511104;
	or.b64  	%rd281, %rd279, %rd280;
	and.b64  	%rd282, %rd173, 1125899906842624;
	or.b64  	%rd283, %rd281, %rd282;
	shr.u64 	%rd284, %rd675, 21;
	and.b64  	%rd285, %rd284, 2097152;
	or.b64  	%rd286, %rd283, %rd285;
	shr.u64 	%rd287, %rd675, 30;
	and.b64  	%rd288, %rd287, 8192;
	or.b64  	%rd289, %rd286, %rd288;
	shr.u64 	%rd290, %rd675, 39;
	and.b64  	%rd291, %rd290, 32;
	or.b64  	%rd292, %rd289, %rd291;
	shr.u64 	%rd293, %rd675, 44;
	and.b64  	%rd294, %rd293, 2;
	or.b64  	%rd295, %rd292, %rd294;
	and.b64  	%rd296, %rd266, 8589934592;
	or.b64  	%rd297, %rd295, %rd296;
	and.b64  	%rd298, %rd231, 2199023255552;
	or.b64  	%rd299, %rd297, %rd298;
	and.b64  	%rd300, %rd194, 562949953421312;
	or.b64  	%rd301, %rd299, %rd300;
	shr.u64 	%rd302, %rd675, 29;
	and.b64  	%rd303, %rd302, 1048576;
	or.b64  	%rd304, %rd301, %rd303;
	shr.u64 	%rd305, %rd675, 38;
	and.b64  	%rd306, %rd305, 4096;
	or.b64  	%rd307, %rd304, %rd306;
	shr.u64 	%rd308, %rd675, 47;
	and.b64  	%rd309, %rd308, 16;
	or.b64  	%rd310, %rd307, %rd309;
	shr.u64 	%rd311, %rd675, 52;
	and.b64  	%rd312, %rd311, 1;
	or.b64  	%rd313, %rd310, %rd312;
	and.b64  	%rd314, %rd284, 4294967296;
	or.b64  	%rd315, %rd313, %rd314;
	and.b64  	%rd316, %rd250, 1099511627776;
	or.b64  	%rd317, %rd315, %rd316;
	and.b64  	%rd318, %rd214, 281474976710656;
	or.b64  	%rd677, %rd317, %rd318;
	mov.b32 	%r190, 15;
	mov.b32 	%r189, -16;
	mov.u32 	%r191, %r2;
	mov.u32 	%r192, %r1;
$L__BB0_3:
	mov.u32 	%r6, %r191;
	add.s32 	%r62, %r189, 16;
	shr.u64 	%rd319, %rd677, 27;
	shl.b64 	%rd320, %rd677, 1;
	and.b64  	%rd321, %rd320, 72057593769492478;
	and.b64  	%rd322, %rd319, 268435457;
	or.b64  	%rd678, %rd322, %rd321;
	mov.pred 	%p13, 0;
	setp.gt.u32 	%p4, %r62, 8;
	@%p4 bra 	$L__BB0_5;
	mov.b32 	%r63, 1;
	shl.b32 	%r64, %r63, %r62;
	and.b32  	%r65, %r64, 259;
	setp.ne.s32 	%p5, %r65, 0;
	@%p5 bra 	$L__BB0_6;
$L__BB0_5:
	mov.pred 	%p13, -1;
$L__BB0_6:
	setp.eq.s32 	%p7, %r189, -1;
	not.pred 	%p8, %p13;
	or.pred  	%p9, %p7, %p8;
	@%p9 bra 	$L__BB0_8;
	shr.u64 	%rd323, %rd677, 26;
	shl.b64 	%rd324, %rd678, 1;
	and.b64  	%rd325, %rd324, 72057593769492478;
	and.b64  	%rd326, %rd323, 268435457;
	or.b64  	%rd678, %rd325, %rd326;
$L__BB0_8:
	shf.l.wrap.b32 	%r66, %r6, %r6, 1;
	and.b32  	%r67, %r66, 63;
	shl.b32 	%r68, %r6, 3;
	and.b32  	%r69, %r68, 4032;
	or.b32  	%r70, %r67, %r69;
	shl.b32 	%r71, %r6, 5;
	and.b32  	%r72, %r71, 258048;
	or.b32  	%r73, %r70, %r72;
	shl.b32 	%r74, %r6, 7;
	and.b32  	%r75, %r74, 16515072;
	or.b32  	%r76, %r73, %r75;
	shl.b32 	%r77, %r6, 9;
	and.b32  	%r78, %r77, 1056964608;
	or.b32  	%r79, %r76, %r78;
	shl.b32 	%r80, %r6, 11;
	and.b32  	%r81, %r80, -1073741824;
	or.b32  	%r82, %r79, %r81;
	cvt.u64.u32 	%rd327, %r82;
	cvt.u64.u32 	%rd328, %r6;
	shl.b64 	%rd329, %rd328, 11;
	and.b64  	%rd330, %rd329, 64424509440;
	or.b64  	%rd331, %rd330, %rd327;
	shl.b64 	%rd332, %rd328, 13;
	and.b64  	%rd333, %rd332, 4329327034368;
	or.b64  	%rd334, %rd331, %rd333;
	shl.b64 	%rd335, %rd328, 15;
	and.b64  	%rd336, %rd335, 136339441844224;
	or.b64  	%rd337, %rd334, %rd336;
	shl.b64 	%rd338, %rd328, 47;
	and.b64  	%rd339, %rd338, 140737488355328;
	or.b64  	%rd340, %rd337, %rd339;
	shr.u64 	%rd341, %rd678, 24;
	and.b64  	%rd342, %rd341, 1;
	shr.u64 	%rd343, %rd678, 26;
	and.b64  	%rd344, %rd343, 2;
	shr.u64 	%rd345, %rd678, 18;
	and.b64  	%rd346, %rd345, 4;
	shr.u64 	%rd347, %rd678, 3;
	and.b64  	%rd348, %rd347, 8;
	shr.u64 	%rd349, %rd678, 10;
	and.b64  	%rd350, %rd349, 16;
	shr.u64 	%rd351, %rd678, 5;
	and.b64  	%rd352, %rd351, 32;
	shl.b64 	%rd353, %rd678, 3;
	and.b64  	%rd354, %rd353, 64;
	shr.u64 	%rd355, %rd678, 15;
	and.b64  	%rd356, %rd355, 128;
	shl.b64 	%rd357, %rd678, 8;
	and.b64  	%rd358, %rd357, 256;
	shr.u64 	%rd359, %rd678, 8;
	and.b64  	%rd360, %rd359, 512;
	and.b64  	%rd361, %rd353, 1024;
	shr.u64 	%rd362, %rd678, 1;
	and.b64  	%rd363, %rd362, 2048;
	shl.b64 	%rd364, %rd678, 4;
	and.b64  	%rd365, %rd364, 4096;
	and.b64  	%rd366, %rd349, 8192;
	and.b64  	%rd367, %rd353, 16384;
	shl.b64 	%rd368, %rd678, 10;
	and.b64  	%rd369, %rd368, 32768;
	shr.u64 	%rd370, %rd678, 9;
	and.b64  	%rd371, %rd370, 131072;
	shl.b64 	%rd372, %rd678, 17;
	and.b64  	%rd373, %rd372, 262144;
	and.b64  	%rd374, %rd368, 524288;
	shl.b64 	%rd375, %rd678, 1;
	and.b64  	%rd376, %rd375, 1048576;
	shr.u64 	%rd377, %rd678, 4;
	and.b64  	%rd378, %rd377, 2097152;
	shl.b64 	%rd379, %rd678, 18;
	and.b64  	%rd380, %rd379, 4194304;
	and.b64  	%rd381, %rd357, 8388608;
	shr.u64 	%rd382, %rd678, 30;
	and.b64  	%rd383, %rd382, 16777216;
	and.b64  	%rd384, %rd345, 33554432;
	and.b64  	%rd385, %rd349, 67108864;
	shr.u64 	%rd386, %rd678, 2;
	and.b64  	%rd387, %rd386, 134217728;
	shr.u64 	%rd388, %rd678, 21;
	and.b64  	%rd389, %rd388, 268435456;
	shr.u64 	%rd390, %rd678, 11;
	and.b64  	%rd391, %rd390, 536870912;
	and.b64  	%rd392, %rd345, 1073741824;
	and.b64  	%rd393, %rd375, 2147483648;
	shr.u64 	%rd394, %rd678, 20;
	and.b64  	%rd395, %rd394, 4294967296;
	and.b64  	%rd396, %rd390, 8589934592;
	and.b64  	%rd397, %rd347, 17179869184;
	shl.b64 	%rd398, %rd678, 2;
	and.b64  	%rd399, %rd398, 34359738368;
	and.b64  	%rd400, %rd349, 68719476736;
	and.b64  	%rd401, %rd398, 137438953472;
	shr.u64 	%rd402, %rd678, 12;
	and.b64  	%rd403, %rd402, 274877906944;
	and.b64  	%rd404, %rd386, 549755813888;
	shl.b64 	%rd405, %rd678, 12;
	and.b64  	%rd406, %rd405, 1099511627776;
	and.b64  	%rd407, %rd402, 2199023255552;
	and.b64  	%rd408, %rd370, 4398046511104;
	and.b64  	%rd409, %rd402, 8796093022208;
	and.b64  	%rd410, %rd405, 17592186044416;
	shl.b64 	%rd411, %rd678, 7;
	and.b64  	%rd412, %rd411, 70368744177664;
	shl.b64 	%rd413, %rd678, 5;
	and.b64  	%rd414, %rd413, 140737488355328;
	and.b64  	%rd415, %rd678, 35184372154368;
	or.b64  	%rd416, %rd415, %rd344;
	or.b64  	%rd417, %rd416, %rd342;
	or.b64  	%rd418, %rd417, %rd346;
	or.b64  	%rd419, %rd418, %rd348;
	or.b64  	%rd420, %rd419, %rd350;
	or.b64  	%rd421, %rd420, %rd352;
	or.b64  	%rd422, %rd421, %rd354;
	or.b64  	%rd423, %rd422, %rd356;
	or.b64  	%rd424, %rd423, %rd358;
	or.b64  	%rd425, %rd424, %rd360;
	or.b64  	%rd426, %rd425, %rd361;
	or.b64  	%rd427, %rd426, %rd363;
	or.b64  	%rd428, %rd427, %rd365;
	or.b64  	%rd429, %rd428, %rd366;
	or.b64  	%rd430, %rd429, %rd367;
	or.b64  	%rd431, %rd430, %rd369;
	or.b64  	%rd432, %rd431, %rd371;
	or.b64  	%rd433, %rd432, %rd373;
	or.b64  	%rd434, %rd433, %rd374;
	or.b64  	%rd435, %rd434, %rd376;
	or.b64  	%rd436, %rd435, %rd378;
	or.b64  	%rd437, %rd436, %rd380;
	or.b64  	%rd438, %rd437, %rd381;
	or.b64  	%rd439, %rd438, %rd383;
	or.b64  	%rd440, %rd439, %rd384;
	or.b64  	%rd441, %rd440, %rd385;
	or.b64  	%rd442, %rd441, %rd387;
	or.b64  	%rd443, %rd442, %rd389;
	or.b64  	%rd444, %rd443, %rd391;
	or.b64  	%rd445, %rd444, %rd392;
	or.b64  	%rd446, %rd445, %rd393;
	or.b64  	%rd447, %rd446, %rd395;
	or.b64  	%rd448, %rd447, %rd396;
	or.b64  	%rd449, %rd448, %rd397;
	or.b64  	%rd450, %rd449, %rd399;
	or.b64  	%rd451, %rd450, %rd400;
	or.b64  	%rd452, %rd451, %rd401;
	or.b64  	%rd453, %rd452, %rd403;
	or.b64  	%rd454, %rd453, %rd404;
	or.b64  	%rd455, %rd454, %rd406;
	or.b64  	%rd456, %rd455, %rd407;
	or.b64  	%rd457, %rd456, %rd408;
	or.b64  	%rd458, %rd457, %rd409;
	or.b64  	%rd459, %rd458, %rd410;
	or.b64  	%rd460, %rd459, %rd412;
	or.b64  	%rd461, %rd460, %rd414;
	xor.b64  	%rd462, %rd461, %rd340;
	shl.b64 	%rd463, %rd462, 2;
	and.b64  	%rd464, %rd463, 252;
	mov.u64 	%rd465, S_TABLE;
	add.s64 	%rd466, %rd465, %rd464;
	ld.const.u32 	%r83, [%rd466];
	shr.u64 	%rd467, %rd462, 4;
	and.b64  	%rd468, %rd467, 252;
	add.s64 	%rd469, %rd465, %rd468;
	ld.const.u32 	%r84, [%rd469+256];
	shl.b32 	%r85, %r84, 4;
	or.b32  	%r86, %r85, %r83;
	shr.u64 	%rd470, %rd462, 10;
	and.b64  	%rd471, %rd470, 252;
	add.s64 	%rd472, %rd465, %rd471;
	ld.const.u32 	%r87, [%rd472+512];
	shl.b32 	%r88, %r87, 8;
	shr.u64 	%rd473, %rd462, 16;
	and.b64  	%rd474, %rd473, 252;
	add.s64 	%rd475, %rd465, %rd474;
	ld.const.u32 	%r89, [%rd475+768];
	shl.b32 	%r90, %r89, 12;
	or.b32  	%r91, %r88, %r90;
	or.b32  	%r92, %r91, %r86;
	shr.u64 	%rd476, %rd462, 22;
	and.b64  	%rd477, %rd476, 252;
	add.s64 	%rd478, %rd465, %rd477;
	ld.const.u32 	%r93, [%rd478+1024];
	shl.b32 	%r94, %r93, 16;
	shr.u64 	%rd479, %rd462, 28;
	and.b64  	%rd480, %rd479, 252;
	add.s64 	%rd481, %rd465, %rd480;
	ld.const.u32 	%r95, [%rd481+1280];
	shl.b32 	%r96, %r95, 20;
	or.b32  	%r97, %r94, %r96;
	or.b32  	%r98, %r97, %r92;
	shr.u64 	%rd482, %rd462, 34;
	and.b64  	%rd483, %rd482, 252;
	add.s64 	%rd484, %rd465, %rd483;
	ld.const.u32 	%r99, [%rd484+1536];
	shl.b32 	%r100, %r99, 24;
	shr.u64 	%rd485, %rd462, 40;
	and.b64  	%rd486, %rd485, 16777212;
	add.s64 	%rd487, %rd465, %rd486;
	ld.const.u32 	%r101, [%rd487+1792];
	shl.b32 	%r102, %r101, 28;
	or.b32  	%r103, %r100, %r102;
	or.b32  	%r104, %r103, %r98;
	shl.b32 	%r105, %r83, 11;
	and.b32  	%r106, %r105, 2048;
	shl.b32 	%r107, %r83, 16;
	and.b32  	%r108, %r107, 131072;
	or.b32  	%r109, %r106, %r108;
	shl.b32 	%r110, %r83, 3;
	and.b32  	%r111, %r110, 32;
	or.b32  	%r112, %r109, %r111;
	shl.b32 	%r113, %r83, 24;
	and.b32  	%r114, %r113, 134217728;
	or.b32  	%r115, %r112, %r114;
	shl.b32 	%r116, %r86, 21;
	and.b32  	%r117, %r116, 33554432;
	or.b32  	%r118, %r115, %r117;
	shl.b32 	%r119, %r104, 5;
	and.b32  	%r120, %r119, 1024;
	or.b32  	%r121, %r118, %r120;
	shl.b32 	%r122, %r86, 14;
	and.b32  	%r123, %r122, 1048576;
	or.b32  	%r124, %r121, %r123;
	shr.u32 	%r125, %r104, 7;
	and.b32  	%r126, %r125, 1;
	or.b32  	%r127, %r124, %r126;
	and.b32  	%r128, %r119, 8192;
	or.b32  	%r129, %r127, %r128;
	shl.b32 	%r130, %r92, 12;
	and.b32  	%r131, %r130, 2097152;
	or.b32  	%r132, %r129, %r131;
	and.b32  	%r133, %r125, 8;
	or.b32  	%r134, %r132, %r133;
	shl.b32 	%r135, %r92, 17;
	and.b32  	%r136, %r135, 805306368;
	or.b32  	%r137, %r134, %r136;
	shr.u32 	%r138, %r104, 6;
	and.b32  	%r139, %r138, 128;
	or.b32  	%r140, %r137, %r139;
	shl.b32 	%r141, %r92, 4;
	and.b32  	%r142, %r141, 262144;
	or.b32  	%r143, %r140, %r142;
	shl.b32 	%r144, %r92, 9;
	and.b32  	%r145, %r144, 16777216;
	or.b32  	%r146, %r143, %r145;
	shl.b32 	%r147, %r98, 15;
	and.b32  	%r148, %r147, -2147483648;
	or.b32  	%r149, %r146, %r148;
	and.b32  	%r150, %r119, 4194304;
	or.b32  	%r151, %r149, %r150;
	and.b32  	%r152, %r138, 4096;
	or.b32  	%r153, %r151, %r152;
	shr.u32 	%r154, %r98, 13;
	and.b32  	%r155, %r154, 64;
	or.b32  	%r156, %r153, %r155;
	shl.b32 	%r157, %r98, 6;
	and.b32  	%r158, %r157, 67108864;
	or.b32  	%r159, %r156, %r158;
	shr.u32 	%r160, %r98, 19;
	and.b32  	%r161, %r160, 4;
	or.b32  	%r162, %r159, %r161;
	and.b32  	%r163, %r138, 65536;
	or.b32  	%r164, %r162, %r163;
	shr.u32 	%r165, %r104, 15;
	and.b32  	%r166, %r165, 256;
	or.b32  	%r167, %r164, %r166;
	shr.u32 	%r168, %r104, 10;
	and.b32  	%r169, %r168, 16384;
	or.b32  	%r170, %r167, %r169;
	and.b32  	%r171, %r119, 1073741824;
	or.b32  	%r172, %r170, %r171;
	shr.u32 	%r173, %r104, 22;
	and.b32  	%r174, %r173, 16;
	or.b32  	%r175, %r172, %r174;
	shr.u32 	%r176, %r104, 8;
	and.b32  	%r177, %r176, 524288;
	or.b32  	%r178, %r175, %r177;
	shr.u32 	%r179, %r104, 27;
	and.b32  	%r180, %r179, 2;
	or.b32  	%r181, %r178, %r180;
	shr.u32 	%r182, %r104, 20;
	and.b32  	%r183, %r182, 512;
	or.b32  	%r184, %r181, %r183;
	and.b32  	%r185, %r165, 32768;
	or.b32  	%r186, %r184, %r185;
	and.b32  	%r187, %r176, 8388608;
	or.b32  	%r188, %r186, %r187;
	xor.b32  	%r191, %r188, %r192;
	add.s32 	%r190, %r190, -1;
	add.s32 	%r189, %r189, 1;
	setp.ne.s32 	%p10, %r190, -1;
	mov.u64 	%rd677, %rd678;
	mov.u32 	%r192, %r6;
	@%p10 bra 	$L__BB0_3;
	ld.param.u64 	%rd670, [_Z17EncryptDES_devicemmPmm_param_1];
	cvt.u64.u32 	%rd488, %r191;
	shl.b64 	%rd489, %rd488, 32;
	shr.u64 	%rd491, %rd488, 25;
	and.b64  	%rd492, %rd491, 64;
	shr.u64 	%rd493, %rd488, 16;
	and.b64  	%rd494, %rd493, 16384;
	or.b64  	%rd495, %rd492, %rd494;
	shr.u64 	%rd496, %rd488, 7;
	and.b64  	%rd497, %rd496, 4194304;
	or.b64  	%rd498, %rd495, %rd497;
	mul.wide.u32 	%rd499, %r191, 4;
	and.b64  	%rd500, %rd499, 1073741824;
	or.b64  	%rd501, %rd498, %rd500;
	mul.wide.u32 	%rd502, %r191, 2048;
	and.b64  	%rd503, %rd502, 274877906944;
	or.b64  	%rd504, %rd501, %rd503;
	mul.wide.u32 	%rd505, %r191, 1048576;
	and.b64  	%rd506, %rd505, 70368744177664;
	or.b64  	%rd507, %rd504, %rd506;
	mul.wide.u32 	%rd508, %r191, 536870912;
	and.b64  	%rd509, %rd508, 18014398509481984;
	or.b64  	%rd510, %rd507, %rd509;
	shl.b64 	%rd511, %rd488, 38;
	and.b64  	%rd512, %rd511, 4611686018427387904;
	or.b64  	%rd513, %rd510, %rd512;
	shr.u64 	%rd514, %rd488, 19;
	and.b64  	%rd515, %rd514, 16;
	or.b64  	%rd516, %rd513, %rd515;
	shr.u64 	%rd517, %rd488, 10;
	and.b64  	%rd518, %rd517, 4096;
	or.b64  	%rd519, %rd516, %rd518;
	shr.u64 	%rd520, %rd488, 1;
	and.b64  	%rd521, %rd520, 1048576;
	or.b64  	%rd522, %rd519, %rd521;
	mul.wide.u32 	%rd523, %r191, 256;
	and.b64  	%rd524, %rd523, 268435456;
	or.b64  	%rd525, %rd522, %rd524;
	mul.wide.u32 	%rd526, %r191, 131072;
	and.b64  	%rd527, %rd526, 68719476736;
	or.b64  	%rd528, %rd525, %rd527;
	mul.wide.u32 	%rd529, %r191, 67108864;
	and.b64  	%rd530, %rd529, 17592186044416;
	or.b64  	%rd531, %rd528, %rd530;
	shl.b64 	%rd532, %rd488, 35;
	and.b64  	%rd533, %rd532, 4503599627370496;
	or.b64  	%rd534, %rd531, %rd533;
	shl.b64 	%rd535, %rd488, 44;
	and.b64  	%rd536, %rd535, 1152921504606846976;
	or.b64  	%rd537, %rd534, %rd536;
	shr.u64 	%rd538, %rd488, 13;
	and.b64  	%rd539, %rd538, 4;
	or.b64  	%rd540, %rd537, %rd539;
	shr.u64 	%rd541, %rd488, 4;
	and.b64  	%rd542, %rd541, 1024;
	or.b64  	%rd543, %rd540, %rd542;
	mul.wide.u32 	%rd544, %r191, 32;
	and.b64  	%rd545, %rd544, 262144;
	or.b64  	%rd546, %rd543, %rd545;
	mul.wide.u32 	%rd547, %r191, 16384;
	and.b64  	%rd548, %rd547, 67108864;
	or.b64  	%rd549, %rd546, %rd548;
	mul.wide.u32 	%rd550, %r191, 8388608;
	and.b64  	%rd551, %rd550, 17179869184;
	or.b64  	%rd552, %rd549, %rd551;
	and.b64  	%rd553, %rd489, 4398046511104;
	or.b64  	%rd554, %rd552, %rd553;
	shl.b64 	%rd555, %rd488, 41;
	and.b64  	%rd556, %rd555, 1125899906842624;
	or.b64  	%rd557, %rd554, %rd556;
	shl.b64 	%rd558, %rd488, 50;
	and.b64  	%rd559, %rd558, 288230376151711744;
	or.b64  	%rd560, %rd557, %rd559;
	and.b64  	%rd561, %rd496, 1;
	or.b64  	%rd562, %rd560, %rd561;
	and.b64  	%rd563, %rd499, 256;
	or.b64  	%rd564, %rd562, %rd563;
	and.b64  	%rd565, %rd502, 65536;
	or.b64  	%rd566, %rd564, %rd565;
	and.b64  	%rd567, %rd505, 16777216;
	or.b64  	%rd568, %rd566, %rd567;
	and.b64  	%rd569, %rd508, 4294967296;
	or.b64  	%rd570, %rd568, %rd569;
	and.b64  	%rd571, %rd511, 1099511627776;
	or.b64  	%rd572, %rd570, %rd571;
	shl.b64 	%rd573, %rd488, 47;
	and.b64  	%rd574, %rd573, 281474976710656;
	or.b64  	%rd575, %rd572, %rd574;
	shl.b64 	%rd576, %rd488, 56;
	and.b64  	%rd577, %rd576, 72057594037927936;
	or.b64  	%rd578, %rd575, %rd577;
	shr.u64 	%rd579, %rd328, 24;
	and.b64  	%rd580, %rd579, 128;
	shr.u64 	%rd581, %rd328, 15;
	and.b64  	%rd582, %rd581, 32768;
	shr.u64 	%rd583, %rd328, 6;
	and.b64  	%rd584, %rd583, 8388608;
	mul.wide.u32 	%rd585, %r6, 8;
	and.b64  	%rd586, %rd585, 2147483648;
	mul.wide.u32 	%rd587, %r6, 4096;
	and.b64  	%rd588, %rd587, 549755813888;
	mul.wide.u32 	%rd589, %r6, 2097152;
	and.b64  	%rd590, %rd589, 140737488355328;
	mul.wide.u32 	%rd591, %r6, 1073741824;
	and.b64  	%rd592, %rd591, 36028797018963968;
	shl.b64 	%rd593, %rd328, 39;
	and.b64  	%rd594, %rd593, -9223372036854775808;
	shr.u64 	%rd595, %rd328, 18;
	and.b64  	%rd596, %rd595, 32;
	shr.u64 	%rd597, %rd328, 9;
	and.b64  	%rd598, %rd597, 8192;
	and.b64  	%rd599, %rd328, 2097152;
	mul.wide.u32 	%rd600, %r6, 512;
	and.b64  	%rd601, %rd600, 536870912;
	mul.wide.u32 	%rd602, %r6, 262144;
	and.b64  	%rd603, %rd602, 137438953472;
	mul.wide.u32 	%rd604, %r6, 134217728;
	and.b64  	%rd605, %rd604, 35184372088832;
	shl.b64 	%rd606, %rd328, 36;
	and.b64  	%rd607, %rd606, 9007199254740992;
	shl.b64 	%rd608, %rd328, 45;
	and.b64  	%rd609, %rd608, 2305843009213693952;
	shr.u64 	%rd610, %rd328, 12;
	and.b64  	%rd611, %rd610, 8;
	shr.u64 	%rd612, %rd328, 3;
	and.b64  	%rd613, %rd612, 2048;
	mul.wide.u32 	%rd614, %r6, 64;
	and.b64  	%rd615, %rd614, 524288;
	mul.wide.u32 	%rd616, %r6, 32768;
	and.b64  	%rd617, %rd616, 134217728;
	mul.wide.u32 	%rd618, %r6, 16777216;
	and.b64  	%rd619, %rd618, 34359738368;
	shl.b64 	%rd620, %rd328, 33;
	and.b64  	%rd621, %rd620, 8796093022208;
	shl.b64 	%rd622, %rd328, 42;
	and.b64  	%rd623, %rd622, 2251799813685248;
	shl.b64 	%rd624, %rd328, 51;
	and.b64  	%rd625, %rd624, 576460752303423488;
	and.b64  	%rd626, %rd583, 2;
	and.b64  	%rd627, %rd585, 512;
	and.b64  	%rd628, %rd587, 131072;
	and.b64  	%rd629, %rd589, 33554432;
	and.b64  	%rd630, %rd591, 8589934592;
	and.b64  	%rd631, %rd593, 2199023255552;
	shl.b64 	%rd632, %rd328, 48;
	and.b64  	%rd633, %rd632, 562949953421312;
	shl.b64 	%rd634, %rd328, 57;
	and.b64  	%rd635, %rd634, 144115188075855872;
	or.b64  	%rd636, %rd578, %rd599;
	or.b64  	%rd637, %rd636, %rd580;
	or.b64  	%rd638, %rd637, %rd582;
	or.b64  	%rd639, %rd638, %rd584;
	or.b64  	%rd640, %rd639, %rd586;
	or.b64  	%rd641, %rd640, %rd588;
	or.b64  	%rd642, %rd641, %rd590;
	or.b64  	%rd643, %rd642, %rd592;
	or.b64  	%rd644, %rd643, %rd594;
	or.b64  	%rd645, %rd644, %rd596;
	or.b64  	%rd646, %rd645, %rd598;
	or.b64  	%rd647, %rd646, %rd601;
	or.b64  	%rd648, %rd647, %rd603;
	or.b64  	%rd649, %rd648, %rd605;
	or.b64  	%rd650, %rd649, %rd607;
	or.b64  	%rd651, %rd650, %rd609;
	or.b64  	%rd652, %rd651, %rd611;
	or.b64  	%rd653, %rd652, %rd613;
	or.b64  	%rd654, %rd653, %rd615;
	or.b64  	%rd655, %rd654, %rd617;
	or.b64  	%rd656, %rd655, %rd619;
	or.b64  	%rd657, %rd656, %rd621;
	or.b64  	%rd658, %rd657, %rd623;
	or.b64  	%rd659, %rd658, %rd625;
	or.b64  	%rd660, %rd659, %rd626;
	or.b64  	%rd661, %rd660, %rd627;
	or.b64  	%rd662, %rd661, %rd628;
	or.b64  	%rd663, %rd662, %rd629;
	or.b64  	%rd664, %rd663, %rd630;
	or.b64  	%rd665, %rd664, %rd631;
	or.b64  	%rd666, %rd665, %rd633;
	or.b64  	%rd667, %rd666, %rd635;
	setp.ne.s64 	%p11, %rd667, %rd670;
	@%p11 bra 	$L__BB0_11;
	ld.param.u64 	%rd672, [_Z17EncryptDES_devicemmPmm_param_2];
	ld.param.u64 	%rd671, [_Z17EncryptDES_devicemmPmm_param_1];
	cvta.to.global.u64 	%rd668, %rd672;
	st.global.u64 	[%rd668], %rd671;
$L__BB0_11:
	ld.param.u64 	%rd674, [_Z17EncryptDES_devicemmPmm_param_3];
	add.s64 	%rd676, %rd676, 1;
	add.s64 	%rd675, %rd675, 1;
	setp.ne.s64 	%p12, %rd676, %rd674;
	@%p12 bra 	$L__BB0_2;
$L__BB0_12:
	bar.sync 	0;
	ret;

}


// ===== COMPILED SASS (sm_100) =====

	.target	sm_100

	.elftype	@"ET_EXEC"


//--------------------- .note.nv.tkinfo           --------------------------
	.section	.note.nv.tkinfo,"",@"SHT_NOTE"
	.sectionflags	@"SHF_NOTE_NV_TKINFO"
	.tkinfo
        /*0018*/ 	.word	0x00000002
        /*0030*/ 	.string	""
        /*0030*/ 	.string	"ptxas"
        /*0030*/ 	.string	"Cuda compilation tools, release 13.0, V13.0.88"
        /*0030*/ 	.string	"Build cuda_13.0.r13.0/compiler.36424714_0"
        /*0030*/ 	.string	"-arch sm_100 -m 64 "



//--------------------- .note.nv.cuinfo           --------------------------
	.section	.note.nv.cuinfo,"",@"SHT_NOTE"
	.sectionflags	@"SHF_NOTE_NV_CUINFO"
        /*0018*/ 	.short	0x0002
        /*001a*/ 	.short	0x0064
        /*001c*/ 	.short	0x0082
	.zero		2


//--------------------- .nv.info                  --------------------------
	.section	.nv.info,"",@"SHT_CUDA_INFO"
	.align	4


	//----- nvinfo : EIATTR_REGCOUNT
	.align		4
        /*0000*/ 	.byte	0x04, 0x2f
        /*0002*/ 	.short	(.L_2 - .L_1)
	.align		4
.L_1:
        /*0004*/ 	.word	index@(_Z17EncryptDES_devicemmPmm)
        /*0008*/ 	.word	0x0000001b


	//----- nvinfo : EIATTR_FRAME_SIZE
	.align		4
.L_2:
        /*000c*/ 	.byte	0x04, 0x11
        /*000e*/ 	.short	(.L_4 - .L_3)
	.align		4
.L_3:
        /*0010*/ 	.word	index@(_Z17EncryptDES_devicemmPmm)
        /*0014*/ 	.word	0x00000000


	//----- nvinfo : EIATTR_MIN_STACK_SIZE
	.align		4
.L_4:
        /*0018*/ 	.byte	0x04, 0x12
        /*001a*/ 	.short	(.L_6 - .L_5)
	.align		4
.L_5:
        /*001c*/ 	.word	index@(_Z17EncryptDES_devicemmPmm)
        /*0020*/ 	.word	0x00000000
.L_6:


//--------------------- .nv.compat                --------------------------
	.section	.nv.compat,"",@"SHT_CUDA_COMPAT_INFO"
	.align	4
        /*0000*/ 	.byte	0x02, 0x09, 0x00, 0x00, 0x02, 0x02, 0x01, 0x00, 0x02, 0x05, 0x05, 0x00, 0x03, 0x07, 0x01, 0x01
        /*0010*/ 	.byte	0x02, 0x03, 0x00, 0x00, 0x02, 0x06, 0x01, 0x00, 0x04, 0x0b, 0x08, 0x00, 0x09, 0x00, 0x00, 0x00
        /*0020*/ 	.byte	0x00, 0x00, 0x00, 0x00


//--------------------- .nv.info._Z17EncryptDES_devicemmPmm --------------------------
	.section	.nv.info._Z17EncryptDES_devicemmPmm,"",@"SHT_CUDA_INFO"
	.sectionflags	@""
	.align	4


	//----- nvinfo : EIATTR_CUDA_API_VERSION
	.align		4
        /*0000*/ 	.byte	0x04, 0x37
        /*0002*/ 	.short	(.L_8 - .L_7)
.L_7:
        /*0004*/ 	.word	0x00000082


	//----- nvinfo : EIATTR_KPARAM_INFO
	.align		4
.L_8:
        /*0008*/ 	.byte	0x04, 0x17
        /*000a*/ 	.short	(.L_10 - .L_9)
.L_9:
        /*000c*/ 	.word	0x00000000
        /*0010*/ 	.short	0x0003
        /*0012*/ 	.short	0x0018
        /*0014*/ 	.byte	0x00, 0xf0, 0x21, 0x00


	//----- nvinfo : EIATTR_KPARAM_INFO
	.align		4
.L_10:
        /*0018*/ 	.byte	0x04, 0x17
        /*001a*/ 	.short	(.L_12 - .L_11)
.L_11:
        /*001c*/ 	.word	0x00000000
        /*0020*/ 	.short	0x0002
        /*0022*/ 	.short	0x0010
        /*0024*/ 	.byte	0x00, 0xf5, 0x21, 0x00


	//----- nvinfo : EIATTR_KPARAM_INFO
	.align		4
.L_12:
        /*0028*/ 	.byte	0x04, 0x17
        /*002a*/ 	.short	(.L_14 - .L_13)
.L_13:
        /*002c*/ 	.word	0x00000000
        /*0030*/ 	.short	0x0001
        /*0032*/ 	.short	0x0008
        /*0034*/ 	.byte	0x00, 0xf0, 0x21, 0x00


	//----- nvinfo : EIATTR_KPARAM_INFO
	.align		4
.L_14:
        /*0038*/ 	.byte	0x04, 0x17
        /*003a*/ 	.short	(.L_16 - .L_15)
.L_15:
        /*003c*/ 	.word	0x00000000
        /*0040*/ 	.short	0x0000
        /*0042*/ 	.short	0x0000
        /*0044*/ 	.byte	0x00, 0xf0, 0x21, 0x00


	//----- nvinfo : EIATTR_SPARSE_MMA_MASK
	.align		4
.L_16:
        /*0048*/ 	.byte	0x03, 0x50
        /*004a*/ 	.short	0x0000


	//----- nvinfo : EIATTR_MAXREG_COUNT
	.align		4
        /*004c*/ 	.byte	0x03, 0x1b
        /*004e*/ 	.short	0x00ff


	//----- nvinfo : EIATTR_NUM_BARRIERS
	.align		4
        /*0050*/ 	.byte	0x02, 0x4c
        /*0052*/ 	.byte	0x01
	.zero		1


	//----- nvinfo : EIATTR_MERCURY_ISA_VERSION
	.align		4
        /*0054*/ 	.byte	0x03, 0x5f
        /*0056*/ 	.short	0x0101


	//----- nvinfo : EIATTR_VRC_CTA_INIT_COUNT
	.align		4
        /*0058*/ 	.byte	0x02, 0x4a
	.zero		1
	.zero		1


	//----- nvinfo : EIATTR_EXIT_INSTR_OFFSETS
	.align		4
        /*005c*/ 	.byte	0x04, 0x1c
        /*005e*/ 	.short	(.L_18 - .L_17)


	//   ....[0]....
.L_17:
        /*0060*/ 	.word	0x000025f0


	//----- nvinfo : EIATTR_CBANK_PARAM_SIZE
	.align		4
.L_18:
        /*0064*/ 	.byte	0x03, 0x19
        /*0066*/ 	.short	0x0020


	//----- nvinfo : EIATTR_PARAM_CBANK
	.align		4
        /*0068*/ 	.byte	0x04, 0x0a
        /*006a*/ 	.short	(.L_20 - .L_19)
	.align		4
.L_19:
        /*006c*/ 	.word	index@(.nv.constant0._Z17EncryptDES_devicemmPmm)
        /*0070*/ 	.short	0x0380
        /*0072*/ 	.short	0x0020


	//----- nvinfo : EIATTR_SW_WAR
	.align		4
.L_20:
        /*0074*/ 	.byte	0x04, 0x36
        /*0076*/ 	.short	(.L_22 - .L_21)
.L_21:
        /*0078*/ 	.word	0x00000008
.L_22:


//--------------------- .nv.callgraph             --------------------------
	.section	.nv.callgraph,"",@"SHT_CUDA_CALLGRAPH"
	.align	4
	.sectionentsize	8
	.align		4
        /*0000*/ 	.word	0x00000000
	.align		4
        /*0004*/ 	.word	0xffffffff
	.align		4
        /*0008*/ 	.word	0x00000000
	.align		4
        /*000c*/ 	.word	0xfffffffe
	.align		4
        /*0010*/ 	.word	0x00000000
	.align		4
        /*0014*/ 	.word	0xfffffffd
	.align		4
        /*0018*/ 	.word	0x00000000
	.align		4
        /*001c*/ 	.word	0xfffffffc


//--------------------- .nv.constant3             --------------------------
	.section	.nv.constant3,"a",@progbits
	.align	4
.nv.constant3:
	.type		S_TABLE,@object
	.size		S_TABLE,(.L_0 - S_TABLE)
S_TABLE:
	.zero		8192
.L_0:


//--------------------- .text._Z17EncryptDES_devicemmPmm --------------------------
	.section	.text._Z17EncryptDES_devicemmPmm,"ax",@progbits
	.align	128
        .global         _Z17EncryptDES_devicemmPmm
        .type           _Z17EncryptDES_devicemmPmm,@function
        .size           _Z17EncryptDES_devicemmPmm,(.L_x_4 - _Z17EncryptDES_devicemmPmm)
        .other          _Z17EncryptDES_devicemmPmm,@"STO_CUDA_ENTRY STV_DEFAULT"
_Z17EncryptDES_devicemmPmm:
.text._Z17EncryptDES_devicemmPmm:
[----:B------:R-:W-:Y:S01]  /*0000*/  LDC R1, c[0x0][0x37c] ;  /* 0x0000df00ff017b82 */ /* 0x000fe20000000800 */
[----:B------:R-:W0:Y:S02]  /*0010*/  LDCU.64 UR40, c[0x0][0x398] ;  /* 0x00007300ff2877ac */ /* 0x000e240008000a00 */
[----:B0-----:R-:W-:-:S04]  /*0020*/  UISETP.NE.U32.AND UP0, UPT, UR40, URZ, UPT ;  /* 0x000000ff2800728c */ /* 0x001fc8000bf05070 */
[----:B------:R-:W-:-:S09]  /*0030*/  UISETP.NE.AND.EX UP0, UPT, UR41, URZ, UPT, UP0 ;  /* 0x000000ff2900728c */ /* 0x000fd2000bf05300 */
[----:B------:R-:W-:Y:S05]  /*0040*/  BRA.U !UP0, `(.L_x_0) ;  /* 0x0000002508647547 */ /* 0x000fea000b800000 */
[----:B------:R-:W0:Y:S01]  /*0050*/  LDCU.64 UR4, c[0x0][0x380] ;  /* 0x00007000ff0477ac */ /* 0x000e220008000a00 */
[----:B------:R-:W1:Y:S01]  /*0060*/  S2R R0, SR_CTAID.Y ;  /* 0x0000000000007919 */ /* 0x000e620000002600 */
[----:B------:R-:W2:Y:S01]  /*0070*/  LDCU UR55, c[0x0][0x364] ;  /* 0x00006c80ff3777ac */ /* 0x000ea20008000800 */
[----:B------:R-:W1:Y:S01]  /*0080*/  S2R R5, SR_CTAID.X ;  /* 0x0000000000057919 */ /* 0x000e620000002500 */
[----:B------:R-:W1:Y:S01]  /*0090*/  LDCU UR56, c[0x0][0x370] ;  /* 0x00006e00ff3877ac */ /* 0x000e620008000800 */
[----:B------:R-:W2:Y:S01]  /*00a0*/  S2R R3, SR_TID.Y ;  /* 0x0000000000037919 */ /* 0x000ea20000002200 */
[----:B------:R-:W3:Y:S01]  /*00b0*/  LDCU UR54, c[0x0][0x360] ;  /* 0x00006c00ff3677ac */ /* 0x000ee20008000800 */
[----:B------:R-:W3:Y:S01]  /*00c0*/  S2R R7, SR_TID.X ;  /* 0x0000000000077919 */ /* 0x000ee20000002100 */
[----:B------:R-:W4:Y:S01]  /*00d0*/  LDCU.64 UR38, c[0x0][0x358] ;  /* 0x00006b00ff2677ac */ /* 0x000f220008000a00 */
[----:B0-----:R-:W-:Y:S02]  /*00e0*/  USHF.R.U32.HI UR29, URZ, 0x7, UR5 ;  /* 0x00000007ff1d7899 */ /* 0x001fe40008011605 */
[----:B------:R-:W-:-:S02]  /*00f0*/  ULOP3.LUT UR58, UR4, 0x200000, URZ, 0xc0, !UPT ;  /* 0x00200000043a7892 */ /* 0x000fc4000f8ec0ff */
[----:B------:R-:W-:Y:S02]  /*0100*/  USHF.R.U32.HI UR64, URZ, 0xd, UR5 ;  /* 0x0000000dff407899 */ /* 0x000fe40008011605 */
[----:B------:R-:W-:Y:S02]  /*0110*/  USHF.R.U32.HI UR30, URZ, 0x6, UR5 ;  /* 0x00000006ff1e7899 */ /* 0x000fe40008011605 */
[----:B------:R-:W-:Y:S02]  /*0120*/  ULOP3.LUT UR57, UR5, 0x400, URZ, 0xc0, !UPT ;  /* 0x0000040005397892 */ /* 0x000fe4000f8ec0ff */
[----:B------:R-:W-:Y:S02]  /*0130*/  ULOP3.LUT UR58, UR58, 0x1000000, UR29, 0xf8, !UPT ;  /* 0x010000003a3a7892 */ /* 0x000fe4000f8ef81d */
[----:B------:R-:W-:Y:S02]  /*0140*/  USHF.L.U32 UR53, UR4, 0xd, URZ ;  /* 0x0000000d04357899 */ /* 0x000fe400080006ff */
[----:B------:R-:W-:-:S02]  /*0150*/  USHF.L.U32 UR52, UR4, 0xc, URZ ;  /* 0x0000000c04347899 */ /* 0x000fc400080006ff */
[----:B------:R-:W-:Y:S01]  /*0160*/  USHF.R.U32.HI UR63, URZ, 0xc, UR5 ;  /* 0x0000000cff3f7899 */ /* 0x000fe20008011605 */
[----:B-1----:R-:W-:Y:S01]  /*0170*/  IMAD R0, R0, UR56, R5 ;  /* 0x0000003800007c24 */ /* 0x002fe2000f8e0205 */
[----:B------:R-:W-:Y:S02]  /*0180*/  USHF.R.U32.HI UR51, URZ, 0x13, UR5 ;  /* 0x00000013ff337899 */ /* 0x000fe40008011605 */
[----:B------:R-:W-:Y:S01]  /*0190*/  ULOP3.LUT UR57, UR57, 0x1000000, UR30, 0xf8, !UPT ;  /* 0x0100000039397892 */ /* 0x000fe2000f8ef81e */
[----:B--2---:R-:W-:Y:S01]  /*01a0*/  IMAD R0, R0, UR55, R3 ;  /* 0x0000003700007c24 */ /* 0x004fe2000f8e0203 */
[----:B------:R-:W-:Y:S02]  /*01b0*/  ULOP3.LUT UR58, UR58, 0x10000, UR64, 0xf8, !UPT ;  /* 0x000100003a3a7892 */ /* 0x000fe4000f8ef840 */
[----:B------:R-:W-:Y:S01]  /*01c0*/  USHF.L.U32 UR10, UR4, 0x7, URZ ;  /* 0x00000007040a7899 */ /* 0x000fe200080006ff */
[----:B---3--:R-:W-:Y:S01]  /*01d0*/  IMAD R0, R0, UR54, R7 ;  /* 0x0000003600007c24 */ /* 0x008fe2000f8e0207 */
[----:B------:R-:W-:-:S02]  /*01e0*/  ULOP3.LUT UR53, UR53, 0x8000, URZ, 0xc0, !UPT ;  /* 0x0000800035357892 */ /* 0x000fc4000f8ec0ff */
[----:B------:R-:W-:Y:S01]  /*01f0*/  USHF.L.U32 UR9, UR4, 0x6, URZ ;  /* 0x0000000604097899 */ /* 0x000fe200080006ff */
[----:B------:R-:W-:Y:S01]  /*0200*/  IMAD.WIDE.U32 R4, R0, UR40, RZ ;  /* 0x0000002800047c25 */ /* 0x000fe2000f8e00ff */
[----:B------:R-:W-:Y:S01]  /*0210*/  ULOP3.LUT UR52, UR52, 0x8000, URZ, 0xc0, !UPT ;  /* 0x0000800034347892 */ /* 0x000fe2000f8ec0ff */
[----:B------:R-:W-:Y:S01]  /*0220*/  SHF.R.S32.HI R2, RZ, 0x1f, R0 ;  /* 0x0000001fff027819 */ /* 0x000fe20000011400 */
[----:B------:R-:W-:Y:S02]  /*0230*/  USHF.R.U32.HI UR50, URZ, 0x12, UR5 ;  /* 0x00000012ff327899 */ /* 0x000fe40008011605 */
[----:B------:R-:W-:Y:S02]  /*0240*/  USHF.R.U32.HI UR47, URZ, 0x19, UR5 ;  /* 0x00000019ff2f7899 */ /* 0x000fe40008011605 */
[----:B------:R-:W-:Y:S01]  /*0250*/  ULOP3.LUT UR57, UR57, 0x10000, UR63, 0xf8, !UPT ;  /* 0x0001000039397892 */ /* 0x000fe2000f8ef83f */
[----:B------:R-:W-:Y:S01]  /*0260*/  IMAD R3, R2, UR40, RZ ;  /* 0x0000002802037c24 */ /* 0x000fe2000f8e02ff */
[----:B------:R-:W-:-:S02]  /*0270*/  ULOP3.LUT UR51, UR58, 0x100, UR51, 0xf8, !UPT ;  /* 0x000001003a337892 */ /* 0x000fc4000f8ef833 */
[----:B------:R-:W-:Y:S01]  /*0280*/  USHF.L.U32 UR48, UR4, 0x13, URZ ;  /* 0x0000001304307899 */ /* 0x000fe200080006ff */
[----:B------:R-:W-:Y:S01]  /*0290*/  IMAD R7, R0, UR41, R3 ;  /* 0x0000002900077c24 */ /* 0x000fe2000f8e0203 */
[----:B------:R-:W-:Y:S01]  /*02a0*/  ULOP3.LUT UR53, UR53, 0x80, UR10, 0xf8, !UPT ;  /* 0x0000008035357892 */ /* 0x000fe2000f8ef80a */
[----:B------:R-:W-:Y:S01]  /*02b0*/  IMAD.MOV.U32 R3, RZ, RZ, R4 ;  /* 0x000000ffff037224 */ /* 0x000fe200078e0004 */
[----:B------:R-:W-:Y:S01]  /*02c0*/  USHF.L.U32 UR49, UR4, 0x12, URZ ;  /* 0x0000001204317899 */ /* 0x000fe200080006ff */
[----:B------:R-:W-:Y:S01]  /*02d0*/  IMAD.IADD R0, R5, 0x1, R7 ;  /* 0x0000000105007824 */ /* 0x000fe200078e0207 */
[----:B------:R-:W-:Y:S02]  /*02e0*/  ULOP3.LUT UR52, UR52, 0x80, UR9, 0xf8, !UPT ;  /* 0x0000008034347892 */ /* 0x000fe4000f8ef809 */
[----:B------:R-:W-:Y:S02]  /*02f0*/  USHF.R.U32.HI UR45, URZ, 0x18, UR5 ;  /* 0x00000018ff2d7899 */ /* 0x000fe40008011605 */
[----:B------:R-:W-:-:S02]  /*0300*/  USHF.R.U64 UR20, UR4, 0x1e, UR5 ;  /* 0x0000001e04147899 */ /* 0x000fc40008001205 */
[----:B------:R-:W-:Y:S02]  /*0310*/  ULOP3.LUT UR50, UR57, 0x100, UR50, 0xf8, !UPT ;  /* 0x0000010039327892 */ /* 0x000fe4000f8ef832 */
[----:B------:R-:W-:Y:S02]  /*0320*/  ULOP3.LUT UR47, UR51, 0x1, UR47, 0xf8, !UPT ;  /* 0x00000001332f7892 */ /* 0x000fe4000f8ef82f */
[----:B------:R-:W-:Y:S02]  /*0330*/  USHF.L.U32 UR25, UR4, 0x19, URZ ;  /* 0x0000001904197899 */ /* 0x000fe400080006ff */
[----:B------:R-:W-:Y:S02]  /*0340*/  ULOP3.LUT UR48, UR53, 0x800000, UR48, 0xf8, !UPT ;  /* 0x0080000035307892 */ /* 0x000fe4000f8ef830 */
[----:B------:R-:W-:Y:S02]  /*0350*/  USHF.L.U32 UR46, UR4, 0x18, URZ ;  /* 0x00000018042e7899 */ /* 0x000fe400080006ff */
[----:B------:R-:W-:-:S02]  /*0360*/  ULOP3.LUT UR49, UR52, 0x800000, UR49, 0xf8, !UPT ;  /* 0x0080000034317892 */ /* 0x000fc4000f8ef831 */
[----:B------:R-:W-:Y:S02]  /*0370*/  USHF.R.U32.HI UR44, URZ, 0x4, UR5 ;  /* 0x00000004ff2c7899 */ /* 0x000fe40008011605 */
[----:B------:R-:W-:Y:S02]  /*0380*/  USHF.L.U64.HI UR21, UR4, 0x3, UR5 ;  /* 0x0000000304157899 */ /* 0x000fe40008010205 */
[----:B------:R-:W-:Y:S02]  /*0390*/  ULOP3.LUT UR50, UR50, 0x1, UR45, 0xf8, !UPT ;  /* 0x0000000132327892 */ /* 0x000fe4000f8ef82d */
[----:B------:R-:W-:Y:S02]  /*03a0*/  ULOP3.LUT UR47, UR47, 0x2000000, UR20, 0xf8, !UPT ;  /* 0x020000002f2f7892 */ /* 0x000fe4000f8ef814 */
[----:B------:R-:W-:Y:S02]  /*03b0*/  ULOP3.LUT UR45, UR48, 0x80000000, UR25, 0xf8, !UPT ;  /* 0x80000000302d7892 */ /* 0x000fe4000f8ef819 */
[----:B------:R-:W-:-:S02]  /*03c0*/  ULOP3.LUT UR25, UR49, 0x80000000, UR46, 0xf8, !UPT ;  /* 0x8000000031197892 */ /* 0x000fc4000f8ef82e */
[----:B------:R-:W-:Y:S02]  /*03d0*/  USHF.R.U32.HI UR43, URZ, 0x3, UR5 ;  /* 0x00000003ff2b7899 */ /* 0x000fe40008011605 */
[----:B------:R-:W-:Y:S02]  /*03e0*/  USHF.R.U32.HI UR42, URZ, 0xa, UR5 ;  /* 0x0000000aff2a7899 */ /* 0x000fe40008011605 */
[----:B------:R-:W-:Y:S02]  /*03f0*/  ULOP3.LUT UR46, UR50, 0x2000000, UR21, 0xf8, !UPT ;  /* 0x02000000322e7892 */ /* 0x000fe4000f8ef815 */
[----:B------:R-:W-:Y:S02]  /*0400*/  ULOP3.LUT UR44, UR47, 0x20000, UR44, 0xf8, !UPT ;  /* 0x000200002f2c7892 */ /* 0x000fe4000f8ef82c */
[----:B------:R-:W-:Y:S02]  /*0410*/  USHF.R.U32.HI UR37, URZ, 0x9, UR5 ;  /* 0x00000009ff257899 */ /* 0x000fe40008011605 */
[----:B------:R-:W-:-:S02]  /*0420*/  USHF.R.U32.HI UR36, URZ, 0x10, UR5 ;  /* 0x00000010ff247899 */ /* 0x000fc40008011605 */
[----:B------:R-:W-:Y:S02]  /*0430*/  ULOP3.LUT UR43, UR46, 0x20000, UR43, 0xf8, !UPT ;  /* 0x000200002e2b7892 */ /* 0x000fe4000f8ef82b */
[----:B------:R-:W-:Y:S02]  /*0440*/  ULOP3.LUT UR42, UR44, 0x200, UR42, 0xf8, !UPT ;  /* 0x000002002c2a7892 */ /* 0x000fe4000f8ef82a */
[----:B------:R-:W-:Y:S02]  /*0450*/  USHF.R.U32.HI UR35, URZ, 0xf, UR5 ;  /* 0x0000000fff237899 */ /* 0x000fe40008011605 */
[----:B------:R-:W-:Y:S02]  /*0460*/  USHF.R.U64 UR12, UR4, 0x15, UR5 ;  /* 0x00000015040c7899 */ /* 0x000fe40008001205 */
[----:B------:R-:W-:Y:S02]  /*0470*/  ULOP3.LUT UR37, UR43, 0x200, UR37, 0xf8, !UPT ;  /* 0x000002002b257892 */ /* 0x000fe4000f8ef825 */
[----:B------:R-:W-:-:S02]  /*0480*/  ULOP3.LUT UR36, UR42, 0x2, UR36, 0xf8, !UPT ;  /* 0x000000022a247892 */ /* 0x000fc4000f8ef824 */
[----:B------:R-:W-:Y:S02]  /*0490*/  USHF.R.U64 UR34, UR4, 0x1b, UR5 ;  /* 0x0000001b04227899 */ /* 0x000fe40008001205 */
[----:B------:R-:W-:Y:S02]  /*04a0*/  USHF.L.U64.HI UR13, UR4, 0xc, UR5 ;  /* 0x0000000c040d7899 */ /* 0x000fe40008010205 */
[----:B------:R-:W-:Y:S02]  /*04b0*/  ULOP3.LUT UR35, UR37, 0x2, UR35, 0xf8, !UPT ;  /* 0x0000000225237892 */ /* 0x000fe4000f8ef823 */
[----:B------:R-:W-:Y:S02]  /*04c0*/  ULOP3.LUT UR36, UR36, 0x4000000, UR12, 0xf8, !UPT ;  /* 0x0400000024247892 */ /* 0x000fe4000f8ef80c */
[----:B------:R-:W-:Y:S02]  /*04d0*/  USHF.L.U64.HI UR33, UR4, 0x6, UR5 ;  /* 0x0000000604217899 */ /* 0x000fe40008010205 */
[----:B------:R-:W-:-:S02]  /*04e0*/  USHF.R.U32.HI UR32, URZ, 0x1, UR5 ;  /* 0x00000001ff207899 */ /* 0x000fc40008011605 */
[----:B------:R-:W-:Y:S02]  /*04f0*/  ULOP3.LUT UR35, UR35, 0x4000000, UR13, 0xf8, !UPT ;  /* 0x0400000023237892 */ /* 0x000fe4000f8ef80d */
[----:B------:R-:W-:Y:S02]  /*0500*/  ULOP3.LUT UR34, UR36, 0x40000, UR34, 0xf8, !UPT ;  /* 0x0004000024227892 */ /* 0x000fe4000f8ef822 */
[----:B------:R-:W-:Y:S02]  /*0510*/  USHF.L.U64.HI UR60, UR4, 0x1b, UR5 ;  /* 0x0000001b043c7899 */ /* 0x000fe40008010205 */
[----:B------:R-:W-:Y:S02]  /*0520*/  ULOP3.LUT UR33, UR35, 0x40000, UR33, 0xf8, !UPT ;  /* 0x0004000023217892 */ /* 0x000fe4000f8ef821 */
[----:B------:R-:W-:Y:S02]  /*0530*/  ULOP3.LUT UR32, UR34, 0x400, UR32, 0xf8, !UPT ;  /* 0x0000040022207892 */ /* 0x000fe4000f8ef820 */
[----:B------:R-:W-:-:S02]  /*0540*/  USHF.L.U32 UR7, UR4, 0x10, URZ ;  /* 0x0000001004077899 */ /* 0x000fc400080006ff */
[----:B------:R-:W-:Y:S02]  /*0550*/  USHF.R.U64 UR27, UR4, 0xc, UR5 ;  /* 0x0000000c041b7899 */ /* 0x000fe40008001205 */
[----:B------:R-:W-:Y:S02]  /*0560*/  USHF.L.U64.HI UR28, UR4, 0x15, UR5 ;  /* 0x00000015041c7899 */ /* 0x000fe40008010205 */
[----:B------:R-:W-:Y:S02]  /*0570*/  ULOP3.LUT UR60, UR60, 0x2000, URZ, 0xc0, !UPT ;  /* 0x000020003c3c7892 */ /* 0x000fe4000f8ec0ff */
[----:B------:R-:W-:Y:S02]  /*0580*/  USHF.R.U64 UR24, UR4, 0x12, UR5 ;  /* 0x0000001204187899 */ /* 0x000fe40008001205 */
[----:B------:R-:W-:Y:S02]  /*0590*/  USHF.L.U64.HI UR26, UR4, 0xf, UR5 ;  /* 0x0000000f041a7899 */ /* 0x000fe40008010205 */
[----:B------:R-:W-:-:S02]  /*05a0*/  USHF.R.U64 UR22, UR4, 0x18, UR5 ;  /* 0x0000001804167899 */ /* 0x000fc40008001205 */
[----:B------:R-:W-:Y:S02]  /*05b0*/  USHF.L.U64.HI UR23, UR4, 0x9, UR5 ;  /* 0x0000000904177899 */ /* 0x000fe40008010205 */
[----:B------:R-:W-:Y:S02]  /*05c0*/  USHF.R.U64 UR18, UR4, 0x3, UR5 ;  /* 0x0000000304127899 */ /* 0x000fe40008001205 */
[----:B------:R-:W-:Y:S02]  /*05d0*/  USHF.R.U64 UR16, UR4, 0x9, UR5 ;  /* 0x0000000904107899 */ /* 0x000fe40008001205 */
[----:B------:R-:W-:Y:S02]  /*05e0*/  USHF.L.U64.HI UR19, UR4, 0x1e, UR5 ;  /* 0x0000001e04137899 */ /* 0x000fe40008010205 */
[----:B------:R-:W-:Y:S02]  /*05f0*/  USHF.L.U64.HI UR17, UR4, 0x18, UR5 ;  /* 0x0000001804117899 */ /* 0x000fe40008010205 */
[----:B------:R-:W-:-:S02]  /*0600*/  USHF.R.U64 UR14, UR4, 0xf, UR5 ;  /* 0x0000000f040e7899 */ /* 0x000fc40008001205 */
[----:B------:R-:W-:Y:S02]  /*0610*/  USHF.L.U64.HI UR15, UR4, 0x12, UR5 ;  /* 0x00000012040f7899 */ /* 0x000fe40008010205 */
[----:B------:R-:W-:Y:S02]  /*0620*/  ULOP3.LUT UR30, UR33, 0x4, UR30, 0xf8, !UPT ;  /* 0x00000004211e7892 */ /* 0x000fe4000f8ef81e */
[----:B------:R-:W-:Y:S02]  /*0630*/  ULOP3.LUT UR29, UR32, 0x4, UR29, 0xf8, !UPT ;  /* 0x00000004201d7892 */ /* 0x000fe4000f8ef81d */
[----:B------:R-:W-:Y:S02]  /*0640*/  USHF.L.U32 UR6, UR4, 0x1, URZ ;  /* 0x0000000104067899 */ /* 0x000fe400080006ff */
[----:B------:R-:W-:Y:S02]  /*0650*/  USHF.L.U32 UR59, UR4, 0xa, URZ ;  /* 0x0000000a043b7899 */ /* 0x000fe400080006ff */
[----:B------:R-:W-:-:S02]  /*0660*/  USHF.L.U32 UR31, UR4, 0x4, URZ ;  /* 0x00000004041f7899 */ /* 0x000fc400080006ff */
[----:B------:R-:W-:Y:S02]  /*0670*/  USHF.L.U32 UR61, UR4, 0xf, URZ ;  /* 0x0000000f043d7899 */ /* 0x000fe400080006ff */
[----:B------:R-:W-:Y:S02]  /*0680*/  USHF.R.U64 UR5, UR4, 0x6, UR5 ;  /* 0x0000000604057899 */ /* 0x000fe40008001205 */
[----:B------:R-:W-:Y:S02]  /*0690*/  USHF.L.U32 UR11, UR4, 0x9, URZ ;  /* 0x00000009040b7899 */ /* 0x000fe400080006ff */
[----:B------:R-:W-:Y:S02]  /*06a0*/  USHF.L.U32 UR62, UR4, 0x3, URZ ;  /* 0x00000003043e7899 */ /* 0x000fe400080006ff */
[----:B------:R-:W-:Y:S02]  /*06b0*/  ULOP3.LUT UR4, UR7, 0x40000000, URZ, 0xc0, !UPT ;  /* 0x4000000007047892 */ /* 0x000fe4000f8ec0ff */
[----:B------:R-:W-:-:S02]  /*06c0*/  ULOP3.LUT UR8, UR27, 0x20, URZ, 0xc0, !UPT ;  /* 0x000000201b087892 */ /* 0x000fc4000f8ec0ff */
[----:B------:R-:W-:Y:S02]  /*06d0*/  ULOP3.LUT UR7, UR60, 0x20, UR28, 0xf8, !UPT ;  /* 0x000000203c077892 */ /* 0x000fe4000f8ef81c */
[----:B------:R-:W-:Y:S02]  /*06e0*/  ULOP3.LUT UR28, UR30, 0x8000000, UR28, 0xf8, !UPT ;  /* 0x080000001e1c7892 */ /* 0x000fe4000f8ef81c */
[----:B------:R-:W-:Y:S02]  /*06f0*/  ULOP3.LUT UR27, UR29, 0x8000000, UR27, 0xf8, !UPT ;  /* 0x080000001d1b7892 */ /* 0x000fe4000f8ef81b */
[----:B------:R-:W-:Y:S02]  /*0700*/  ULOP3.LUT UR26, UR28, 0x80000, UR26, 0xf8, !UPT ;  /* 0x000800001c1a7892 */ /* 0x000fe4000f8ef81a */
[----:B------:R-:W-:Y:S02]  /*0710*/  ULOP3.LUT UR24, UR27, 0x80000, UR24, 0xf8, !UPT ;  /* 0x000800001b187892 */ /* 0x000fe4000f8ef818 */
[----:B------:R-:W-:-:S02]  /*0720*/  ULOP3.LUT UR23, UR26, 0x800, UR23, 0xf8, !UPT ;  /* 0x000008001a177892 */ /* 0x000fc4000f8ef817 */
        /* <DEDUP_REMOVED lines=13> */
[----:B------:R-:W-:Y:S02]  /*0800*/  ULOP3.LUT UR11, UR11, 0x400000, URZ, 0xc0, !UPT ;  /* 0x004000000b0b7892 */ /* 0x000fe4000f8ec0ff */
[----:B------:R-:W-:Y:S02]  /*0810*/  ULOP3.LUT UR10, UR13, 0x20000000, UR10, 0xf8, !UPT ;  /* 0x200000000d0a7892 */ /* 0x000fe4000f8ef80a */
[----:B------:R-:W-:Y:S02]  /*0820*/  ULOP3.LUT UR9, UR12, 0x20000000, UR9, 0xf8, !UPT ;  /* 0x200000000c097892 */ /* 0x000fe4000f8ef809 */
[----:B------:R-:W-:Y:S02]  /*0830*/  ULOP3.LUT UR4, UR4, 0x400000, UR59, 0xf8, !UPT ;  /* 0x0040000004047892 */ /* 0x000fe4000f8ef83b */
[----:B------:R-:W-:-:S02]  /*0840*/  ULOP3.LUT UR8, UR8, 0x40000000, UR61, 0xf8, !UPT ;  /* 0x4000000008087892 */ /* 0x000fc4000f8ef83d */
[----:B------:R-:W-:Y:S02]  /*0850*/  ULOP3.LUT UR11, UR11, 0x4000, UR62, 0xf8, !UPT ;  /* 0x000040000b0b7892 */ /* 0x000fe4000f8ef83e */
[----:B------:R-:W-:Y:S02]  /*0860*/  ULOP3.LUT UR6, UR10, 0x200000, UR6, 0xf8, !UPT ;  /* 0x002000000a067892 */ /* 0x000fe4000f8ef806 */
[----:B------:R-:W-:Y:S02]  /*0870*/  ULOP3.LUT UR5, UR9, 0x2000, UR5, 0xf8, !UPT ;  /* 0x0000200009057892 */ /* 0x000fe4000f8ef805 */
[----:B------:R-:W-:Y:S02]  /*0880*/  ULOP3.LUT UR4, UR4, UR7, UR6, 0xfe, !UPT ;  /* 0x0000000704047292 */ /* 0x000fe4000f8efe06 */
[----:B------:R-:W-:Y:S02]  /*0890*/  ULOP3.LUT UR5, UR11, UR8, UR5, 0xfe, !UPT ;  /* 0x000000080b057292 */ /* 0x000fe4000f8efe05 */
[----:B------:R-:W-:-:S02]  /*08a0*/  ULOP3.LUT UR31, UR45, 0x4000, UR31, 0xf8, !UPT ;  /* 0x000040002d1f7892 */ /* 0x000fc4000f8ef81f */
[----:B------:R-:W-:Y:S02]  /*08b0*/  ULOP3.LUT UR25, UR25, UR5, URZ, 0xfc, !UPT ;  /* 0x0000000519197292 */ /* 0x000fe4000f8efcff */
[----:B------:R-:W-:Y:S01]  /*08c0*/  ULOP3.LUT UR31, UR31, UR4, URZ, 0xfc, !UPT ;  /* 0x000000041f1f7292 */ /* 0x000fe2000f8efcff */
[----:B------:R-:W-:Y:S02]  /*08d0*/  UMOV UR5, URZ ;  /* 0x000000ff00057c82 */ /* 0x000fe40008000000 */
[----:B----4-:R-:W-:-:S09]  /*08e0*/  UMOV UR4, URZ ;  /* 0x000000ff00047c82 */ /* 0x010fd20008000000 */
.L_x_2:
[C---:B0-----:R-:W-:Y:S01]  /*08f0*/  IMAD.SHL.U32 R5, R3.reuse, 0x8000000, RZ ;  /* 0x0800000003057824 */ /* 0x041fe200078e00ff */
[C---:B------:R-:W-:Y:S01]  /*0900*/  SHF.L.U64.HI R9, R3.reuse, 0x11, R0 ;  /* 0x0000001103097819 */ /* 0x040fe20000010200 */
[C---:B------:R-:W-:Y:S01]  /*0910*/  IMAD.SHL.U32 R4, R3.reuse, 0x40000, RZ ;  /* 0x0004000003047824 */ /* 0x040fe200078e00ff */
[----:B------:R-:W0:Y:S01]  /*0920*/  LDCU.64 UR6, c[0x0][0x398] ;  /* 0x00007300ff0677ac */ /* 0x000e220008000a00 */
[----:B------:R-:W-:Y:S01]  /*0930*/  IMAD.SHL.U32 R7, R3, 0x200, RZ ;  /* 0x0000020003077824 */ /* 0x000fe200078e00ff */
[----:B------:R-:W-:Y:S01]  /*0940*/  LOP3.LUT R5, R5, 0x8000000, RZ, 0xc0, !PT ;  /* 0x0800000005057812 */ /* 0x000fe200078ec0ff */
[C---:B------:R-:W-:Y:S01]  /*0950*/  IMAD.SHL.U32 R2, R3.reuse, 0x10000000, RZ ;  /* 0x1000000003027824 */ /* 0x040fe200078e00ff */
[----:B------:R-:W-:Y:S01]  /*0960*/  UIADD3 UR4, UP0, UPT, UR4, 0x1, URZ ;  /* 0x0000000104047890 */ /* 0x000fe2000ff1e0ff */
[----:B------:R-:W-:Y:S01]  /*0970*/  IMAD.SHL.U32 R6, R3, 0x8, RZ ;  /* 0x0000000803067824 */ /* 0x000fe200078e00ff */
[----:B------:R-:W-:Y:S01]  /*0980*/  LOP3.LUT R4, R5, 0x80000, R4, 0xf8, !PT ;  /* 0x0008000005047812 */ /* 0x000fe200078ef804 */
[C---:B------:R-:W-:Y:S01]  /*0990*/  IMAD.SHL.U32 R5, R3.reuse, 0x80000, RZ ;  /* 0x0008000003057824 */ /* 0x040fe200078e00ff */
[----:B------:R-:W-:Y:S01]  /*09a0*/  SHF.R.U32.HI R8, RZ, 0x14, R0 ;  /* 0x00000014ff087819 */ /* 0x000fe20000011600 */
[----:B------:R-:W-:Y:S01]  /*09b0*/  UIADD3.X UR5, UPT, UPT, URZ, UR5, URZ, UP0, !UPT ;  /* 0x00000005ff057290 */ /* 0x000fe200087fe4ff */
[----:B------:R-:W-:Y:S01]  /*09c0*/  LOP3.LUT R7, R4, 0x800, R7, 0xf8, !PT ;  /* 0x0000080004077812 */ /* 0x000fe200078ef807 */
[----:B------:R-:W-:-:S02]  /*09d0*/  IMAD.SHL.U32 R4, R3, 0x400, RZ ;  /* 0x0000040003047824 */ /* 0x000fc400078e00ff */
[----:B------:R-:W-:Y:S01]  /*09e0*/  IMAD.MOV.U32 R14, RZ, RZ, -0x10 ;  /* 0xfffffff0ff0e7424 */ /* 0x000fe200078e00ff */
[----:B------:R-:W-:Y:S01]  /*09f0*/  LOP3.LUT R2, R7, 0x80000000, R2, 0xf8, !PT ;  /* 0x8000000007027812 */ /* 0x000fe200078ef802 */
[----:B------:R-:W-:-:S03]  /*0a00*/  IMAD.SHL.U32 R7, R3, 0x2, RZ ;  /* 0x0000000203077824 */ /* 0x000fc600078e00ff */
[----:B------:R-:W-:Y:S01]  /*0a10*/  LOP3.LUT R5, R2, 0x4000000, R5, 0xf8, !PT ;  /* 0x0400000002057812 */ /* 0x000fe200078ef805 */
[----:B------:R-:W-:Y:S01]  /*0a20*/  IMAD.SHL.U32 R2, R3, 0x100000, RZ ;  /* 0x0010000003027824 */ /* 0x000fe200078e00ff */
[----:B0-----:R-:W-:Y:S02]  /*0a30*/  UISETP.NE.U32.AND UP0, UPT, UR4, UR6, UPT ;  /* 0x000000060400728c */ /* 0x001fe4000bf05070 */
[----:B------:R-:W-:Y:S01]  /*0a40*/  LOP3.LUT R4, R5, 0x40000, R4, 0xf8, !PT ;  /* 0x0004000005047812 */ /* 0x000fe200078ef804 */
[C---:B------:R-:W-:Y:S01]  /*0a50*/  IMAD.SHL.U32 R5, R3.reuse, 0x800, RZ ;  /* 0x0000080003057824 */ /* 0x040fe200078e00ff */
[----:B------:R-:W-:Y:S02]  /*0a60*/  UISETP.NE.AND.EX UP0, UPT, UR5, UR7, UPT, UP0 ;  /* 0x000000070500728c */ /* 0x000fe4000bf05300 */
[----:B------:R-:W-:Y:S01]  /*0a70*/  LOP3.LUT R7, R4, 0x400, R7, 0xf8, !PT ;  /* 0x0000040004077812 */ /* 0x000fe200078ef807 */
[----:B------:R-:W-:Y:S01]  /*0a80*/  IMAD.SHL.U32 R4, R3, 0x400, RZ ;  /* 0x0000040003047824 */ /* 0x000fe200078e00ff */
[----:B------:R-:W-:-:S02]  /*0a90*/  UMOV UR6, 0xf ;  /* 0x0000000f00067882 */ /* 0x000fc40000000000 */
[----:B------:R-:W-:Y:S02]  /*0aa0*/  LOP3.LUT R2, R7, 0x40000000, R2, 0xf8, !PT ;  /* 0x4000000007027812 */ /* 0x000fe400078ef802 */
[----:B------:R-:W-:Y:S02]  /*0ab0*/  LOP3.LUT R7, R6, 0x80, RZ, 0xc0, !PT ;  /* 0x0000008006077812 */ /* 0x000fe400078ec0ff */
[----:B------:R-:W-:Y:S01]  /*0ac0*/  LOP3.LUT R5, R2, 0x2000000, R5, 0xf8, !PT ;  /* 0x0200000002057812 */ /* 0x000fe200078ef805 */
[----:B------:R-:W-:Y:S01]  /*0ad0*/  IMAD.SHL.U32 R2, R3, 0x4, RZ ;  /* 0x0000000403027824 */ /* 0x000fe200078e00ff */
[----:B------:R-:W-:Y:S01]  /*0ae0*/  LOP3.LUT R4, R7, 0x8000, R4, 0xf8, !PT ;  /* 0x0000800007047812 */ /* 0x000fe200078ef804 */
[----:B------:R-:W-:-:S03]  /*0af0*/  IMAD.SHL.U32 R7, R3, 0x20000, RZ ;  /* 0x0002000003077824 */ /* 0x000fc600078e00ff */
[----:B------:R-:W-:Y:S02]  /*0b00*/  LOP3.LUT R2, R5, 0x20000, R2, 0xf8, !PT ;  /* 0x0002000005027812 */ /* 0x000fe400078ef802 */
[C-C-:B------:R-:W-:Y:S02]  /*0b10*/  SHF.R.U64 R5, R3.reuse, 0x7, R0.reuse ;  /* 0x0000000703057819 */ /* 0x140fe40000001200 */
[----:B------:R-:W-:Y:S02]  /*0b20*/  LOP3.LUT R7, R4, 0x800000, R7, 0xf8, !PT ;  /* 0x0080000004077812 */ /* 0x000fe400078ef807 */
[----:B------:R-:W-:Y:S01]  /*0b30*/  LOP3.LUT R5, R2, 0x200, R5, 0xf8, !PT ;  /* 0x0000020002057812 */ /* 0x000fe200078ef805 */
[C---:B------:R-:W-:Y:S01]  /*0b40*/  IMAD.SHL.U32 R2, R3.reuse, 0x1000, RZ ;  /* 0x0000100003027824 */ /* 0x040fe200078e00ff */
[----:B------:R-:W-:-:S04]  /*0b50*/  SHF.L.U64.HI R4, R3, 0x1b, R0 ;  /* 0x0000001b03047819 */ /* 0x000fc80000010200 */
[----:B------:R-:W-:Y:S01]  /*0b60*/  LOP3.LUT R2, R5, 0x20000000, R2, 0xf8, !PT ;  /* 0x2000000005027812 */ /* 0x000fe200078ef802 */
[----:B------:R-:W-:Y:S01]  /*0b70*/  IMAD.SHL.U32 R5, R3, 0x8, RZ ;  /* 0x0000000803057824 */ /* 0x000fe200078e00ff */
[----:B------:R-:W-:Y:S01]  /*0b80*/  LOP3.LUT R7, R7, 0x40, R4, 0xf8, !PT ;  /* 0x0000004007077812 */ /* 0x000fe200078ef804 */
[----:B------:R-:W-:-:S03]  /*0b90*/  IMAD.SHL.U32 R4, R3, 0x4, RZ ;  /* 0x0000000403047824 */ /* 0x000fc600078e00ff */
[----:B------:R-:W-:Y:S02]  /*0ba0*/  LOP3.LUT R5, R2, 0x1000000, R5, 0xf8, !PT ;  /* 0x0100000002057812 */ /* 0x000fe400078ef805 */
[----:B------:R-:W-:Y:S01]  /*0bb0*/  LOP3.LUT R4, R7, 0x4000, R4, 0xf8, !PT ;  /* 0x0000400007047812 */ /* 0x000fe200078ef804 */
[C---:B------:R-:W-:Y:S01]  /*0bc0*/  IMAD.SHL.U32 R7, R3.reuse, 0x200, RZ ;  /* 0x0000020003077824 */ /* 0x040fe200078e00ff */
[----:B------:R-:W-:-:S04]  /*0bd0*/  SHF.R.U64 R2, R3, 0x6, R0 ;  /* 0x0000000603027819 */ /* 0x000fc80000001200 */
[----:B------:R-:W-:Y:S02]  /*0be0*/  LOP3.LUT R2, R5, 0x10000, R2, 0xf8, !PT ;  /* 0x0001000005027812 */ /* 0x000fe400078ef802 */
[C-C-:B------:R-:W-:Y:S02]  /*0bf0*/  SHF.R.U64 R5, R3.reuse, 0xf, R0.reuse ;  /* 0x0000000f03057819 */ /* 0x140fe40000001200 */
[----:B------:R-:W-:Y:S02]  /*0c00*/  LOP3.LUT R7, R4, 0x400000, R7, 0xf8, !PT ;  /* 0x0040000004077812 */ /* 0x000fe400078ef807 */
[C---:B------:R-:W-:Y:S02]  /*0c10*/  SHF.L.U64.HI R4, R3.reuse, 0x13, R0 ;  /* 0x0000001303047819 */ /* 0x040fe40000010200 */
[----:B------:R-:W-:Y:S01]  /*0c20*/  LOP3.LUT R5, R2, 0x100, R5, 0xf8, !PT ;  /* 0x0000010002057812 */ /* 0x000fe200078ef805 */
[----:B------:R-:W-:Y:S01]  /*0c30*/  IMAD.SHL.U32 R2, R3, 0x10, RZ ;  /* 0x0000001003027824 */ /* 0x000fe200078e00ff */
[----:B------:R-:W-:-:S02]  /*0c40*/  LOP3.LUT R7, R7, 0x20, R4, 0xf8, !PT ;  /* 0x0000002007077812 */ /* 0x000fc400078ef804 */
[----:B------:R-:W-:Y:S02]  /*0c50*/  SHF.L.U64.HI R4, R3, 0x1a, R0 ;  /* 0x0000001a03047819 */ /* 0x000fe40000010200 */
[----:B------:R-:W-:Y:S02]  /*0c60*/  LOP3.LUT R2, R5, 0x10000000, R2, 0xf8, !PT ;  /* 0x1000000005027812 */ /* 0x000fe400078ef802 */
[----:B------:R-:W-:Y:S01]  /*0c70*/  LOP3.LUT R4, R7, 0x2000, R4, 0xf8, !PT ;  /* 0x0000200007047812 */ /* 0x000fe200078ef804 */
[C---:B------:R-:W-:Y:S01]  /*0c80*/  IMAD.SHL.U32 R7, R3.reuse, 0x2, RZ ;  /* 0x0000000203077824 */ /* 0x040fe200078e00ff */
[----:B------:R-:W-:-:S04]  /*0c90*/  SHF.R.U64 R5, R3, 0x5, R0 ;  /* 0x0000000503057819 */ /* 0x000fc80000001200 */
[----:B------:R-:W-:Y:S02]  /*0ca0*/  LOP3.LUT R5, R2, 0x800000, R5, 0xf8, !PT ;  /* 0x0080000002057812 */ /* 0x000fe400078ef805 */
[C-C-:B------:R-:W-:Y:S02]  /*0cb0*/  SHF.R.U64 R2, R3.reuse, 0xe, R0.reuse ;  /* 0x0000000e03027819 */ /* 0x140fe40000001200 */
[----:B------:R-:W-:Y:S02]  /*0cc0*/  LOP3.LUT R7, R4, 0x200000, R7, 0xf8, !PT ;  /* 0x0020000004077812 */ /* 0x000fe400078ef807 */
[----:B------:R-:W-:Y:S02]  /*0cd0*/  SHF.L.U64.HI R4, R3, 0xb, R0 ;  /* 0x0000000b03047819 */ /* 0x000fe40000010200 */
[----:B------:R-:W-:Y:S02]  /*0ce0*/  LOP3.LUT R2, R5, 0x8000, R2, 0xf8, !PT ;  /* 0x0000800005027812 */ /* 0x000fe400078ef802 */
[----:B------:R-:W-:-:S02]  /*0cf0*/  SHF.R.U64 R5, R3, 0x17, R0 ;  /* 0x0000001703057819 */ /* 0x000fc40000001200 */
[----:B------:R-:W-:Y:S02]  /*0d00*/  LOP3.LUT R7, R7, 0x10, R4, 0xf8, !PT ;  /* 0x0000001007077812 */ /* 0x000fe400078ef804 */
[C-C-:B------:R-:W-:Y:S02]  /*0d10*/  SHF.L.U64.HI R4, R3.reuse, 0x12, R0.reuse ;  /* 0x0000001203047819 */ /* 0x140fe40000010200 */
[----:B------:R-:W-:Y:S02]  /*0d20*/  LOP3.LUT R5, R2, 0x80, R5, 0xf8, !PT ;  /* 0x0000008002057812 */ /* 0x000fe400078ef805 */
[----:B------:R-:W-:Y:S02]  /*0d30*/  SHF.R.U64 R2, R3, 0x1c, R0 ;  /* 0x0000001c03027819 */ /* 0x000fe40000001200 */
[----:B------:R-:W-:Y:S02]  /*0d40*/  LOP3.LUT R7, R7, 0x1000, R4, 0xf8, !PT ;  /* 0x0000100007077812 */ /* 0x000fe400078ef804 */
[----:B------:R-:W-:-:S02]  /*0d50*/  SHF.L.U64.HI R4, R3, 0x19, R0 ;  /* 0x0000001903047819 */ /* 0x000fc40000010200 */
[----:B------:R-:W-:Y:S02]  /*0d60*/  LOP3.LUT R2, R5, 0x8, R2, 0xf8, !PT ;  /* 0x0000000805027812 */ /* 0x000fe400078ef802 */
[----:B------:R-:W-:Y:S02]  /*0d70*/  SHF.R.U64 R5, R3, 0xd, R0 ;  /* 0x0000000d03057819 */ /* 0x000fe40000001200 */
[----:B------:R-:W-:Y:S02]  /*0d80*/  LOP3.LUT R4, R7, 0x100000, R4, 0xf8, !PT ;  /* 0x0010000007047812 */ /* 0x000fe400078ef804 */
[C-C-:B------:R-:W-:Y:S02]  /*0d90*/  SHF.L.U64.HI R7, R3.reuse, 0x3, R0.reuse ;  /* 0x0000000303077819 */ /* 0x140fe40000010200 */
[----:B------:R-:W-:Y:S02]  /*0da0*/  LOP3.LUT R5, R2, 0x400000, R5, 0xf8, !PT ;  /* 0x0040000002057812 */ /* 0x000fe400078ef805 */
[----:B------:R-:W-:-:S02]  /*0db0*/  SHF.R.U64 R2, R3, 0x16, R0 ;  /* 0x0000001603027819 */ /* 0x000fc40000001200 */
[----:B------:R-:W-:Y:S02]  /*0dc0*/  LOP3.LUT R4, R4, 0x8, R7, 0xf8, !PT ;  /* 0x0000000804047812 */ /* 0x000fe400078ef807 */
[----:B------:R-:W-:Y:S02]  /*0dd0*/  SHF.L.U64.HI R7, R3, 0xa, R0 ;  /* 0x0000000a03077819 */ /* 0x000fe40000010200 */
[----:B------:R-:W-:Y:S02]  /*0de0*/  LOP3.LUT R2, R5, 0x4000, R2, 0xf8, !PT ;  /* 0x0000400005027812 */ /* 0x000fe400078ef802 */
[----:B------:R-:W-:Y:S02]  /*0df0*/  SHF.R.U64 R5, R3, 0x1f, R0 ;  /* 0x0000001f03057819 */ /* 0x000fe40000001200 */
[----:B------:R-:W-:Y:S02]  /*0e00*/  LOP3.LUT R4, R4, 0x800, R7, 0xf8, !PT ;  /* 0x0000080004047812 */ /* 0x000fe400078ef807 */
[----:B------:R-:W-:-:S02]  /*0e10*/  LOP3.LUT R5, R2, 0x40, R5, 0xf8, !PT ;  /* 0x0000004002057812 */ /* 0x000fc400078ef805 */
[----:B------:R-:W-:Y:S02]  /*0e20*/  LOP3.LUT R9, R4, 0x80000, R9, 0xf8, !PT ;  /* 0x0008000004097812 */ /* 0x000fe400078ef809 */
[--C-:B------:R-:W-:Y:S02]  /*0e30*/  SHF.R.U32.HI R2, RZ, 0x4, R0.reuse ;  /* 0x00000004ff027819 */ /* 0x100fe40000011600 */
[----:B------:R-:W-:Y:S02]  /*0e40*/  SHF.R.U32.HI R4, RZ, 0x5, R0 ;  /* 0x00000005ff047819 */ /* 0x000fe40000011600 */
[----:B------:R-:W-:Y:S02]  /*0e50*/  LOP3.LUT R2, R5, 0x4, R2, 0xf8, !PT ;  /* 0x0000000405027812 */ /* 0x000fe400078ef802 */
[----:B------:R-:W-:Y:S02]  /*0e60*/  LOP3.LUT R9, R9, 0x4, R4, 0xf8, !PT ;  /* 0x0000000409097812 */ /* 0x000fe400078ef804 */
[----:B------:R-:W-:-:S02]  /*0e70*/  SHF.R.U64 R5, R3, 0x15, R0 ;  /* 0x0000001503057819 */ /* 0x000fc40000001200 */
[----:B------:R-:W-:Y:S02]  /*0e80*/  SHF.L.U64.HI R4, R3, 0x2, R0 ;  /* 0x0000000203047819 */ /* 0x000fe40000010200 */
[----:B------:R-:W-:Y:S02]  /*0e90*/  LOP3.LUT R5, R2, 0x200000, R5, 0xf8, !PT ;  /* 0x0020000002057812 */ /* 0x000fe400078ef805 */
[----:B------:R-:W-:Y:S02]  /*0ea0*/  LOP3.LUT R9, R9, 0x400, R4, 0xf8, !PT ;  /* 0x0000040009097812 */ /* 0x000fe400078ef804 */
[C-C-:B------:R-:W-:Y:S02]  /*0eb0*/  SHF.R.U64 R2, R3.reuse, 0x1e, R0.reuse ;  /* 0x0000001e03027819 */ /* 0x140fe40000001200 */
[----:B------:R-:W-:Y:S02]  /*0ec0*/  SHF.L.U64.HI R4, R3, 0x9, R0 ;  /* 0x0000000903047819 */ /* 0x000fe40000010200 */
[----:B------:R-:W-:-:S02]  /*0ed0*/  LOP3.LUT R2, R5, 0x2000, R2, 0xf8, !PT ;  /* 0x0000200005027812 */ /* 0x000fc400078ef802 */
[----:B------:R-:W-:Y:S02]  /*0ee0*/  LOP3.LUT R9, R9, 0x40000, R4, 0xf8, !PT ;  /* 0x0004000009097812 */ /* 0x000fe400078ef804 */
[--C-:B------:R-:W-:Y:S02]  /*0ef0*/  SHF.R.U32.HI R5, RZ, 0x7, R0.reuse ;  /* 0x00000007ff057819 */ /* 0x100fe40000011600 */
[----:B------:R-:W-:Y:S02]  /*0f00*/  SHF.R.U32.HI R4, RZ, 0xd, R0 ;  /* 0x0000000dff047819 */ /* 0x000fe40000011600 */
[----:B------:R-:W-:Y:S02]  /*0f10*/  LOP3.LUT R5, R2, 0x20, R5, 0xf8, !PT ;  /* 0x0000002002057812 */ /* 0x000fe400078ef805 */
[----:B------:R-:W-:Y:S02]  /*0f20*/  LOP3.LUT R9, R9, 0x2, R4, 0xf8, !PT ;  /* 0x0000000209097812 */ /* 0x000fe400078ef804 */
[----:B------:R-:W-:-:S02]  /*0f30*/  SHF.R.U32.HI R2, RZ, 0xc, R0 ;  /* 0x0000000cff027819 */ /* 0x000fc40000011600 */
[----:B------:R-:W-:Y:S02]  /*0f40*/  SHF.R.U32.HI R4, RZ, 0x6, R0 ;  /* 0x00000006ff047819 */ /* 0x000fe40000011600 */
        /* <DEDUP_REMOVED lines=13> */
[----:B------:R-:W-:Y:S01]  /*1020*/  LOP3.LUT R9, R9, 0x100, R4, 0xf8, !PT ;  /* 0x0000010009097812 */ /* 0x000fe200078ef804 */
[----:B------:R-:W-:Y:S01]  /*1030*/  IMAD.U32 R4, RZ, RZ, UR31 ;  /* 0x0000001fff047e24 */ /* 0x000fe2000f8e00ff */
[----:B------:R-:W-:Y:S02]  /*1040*/  SHF.R.U32.HI R2, RZ, 0x7, R0 ;  /* 0x00000007ff027819 */ /* 0x000fe40000011600 */
[----:B------:R-:W-:Y:S02]  /*1050*/  LOP3.LUT R8, R5, 0x1, R8, 0xf8, !PT ;  /* 0x0000000105087812 */ /* 0x000fe400078ef808 */
[----:B------:R-:W-:Y:S01]  /*1060*/  LOP3.LUT R9, R9, 0x10000, R2, 0xf8, !PT ;  /* 0x0001000009097812 */ /* 0x000fe200078ef802 */
[----:B------:R-:W-:-:S07]  /*1070*/  IMAD.U32 R2, RZ, RZ, UR25 ;  /* 0x00000019ff027e24 */ /* 0x000fce000f8e00ff */
.L_x_1:
[----:B------:R-:W-:Y:S01]  /*1080*/  VIADD R5, R14, 0x10 ;  /* 0x000000100e057836 */ /* 0x000fe20000000000 */
[----:B------:R-:W-:Y:S01]  /*1090*/  SHF.L.U64.HI R7, R8, 0x1, R9 ;  /* 0x0000000108077819 */ /* 0x000fe20000010209 */
[----:B------:R-:W-:Y:S01]  /*10a0*/  IMAD.MOV.U32 R6, RZ, RZ, 0x1 ;  /* 0x00000001ff067424 */ /* 0x000fe200078e00ff */
[----:B------:R-:W-:-:S04]  /*10b0*/  UIADD3 UR6, UPT, UPT, UR6, -0x1, URZ ;  /* 0xffffffff06067890 */ /* 0x000fc8000fffe0ff */
[----:B------:R-:W-:Y:S01]  /*10c0*/  SHF.L.U32 R6, R6, R5, RZ ;  /* 0x0000000506067219 */ /* 0x000fe200000006ff */
[----:B------:R-:W-:-:S03]  /*10d0*/  UISETP.NE.AND UP1, UPT, UR6, -0x1, UPT ;  /* 0xffffffff0600788c */ /* 0x000fc6000bf25270 */
[----:B------:R-:W-:Y:S01]  /*10e0*/  LOP3.LUT P0, RZ, R6, 0x103, RZ, 0xc0, !PT ;  /* 0x0000010306ff7812 */ /* 0x000fe2000780c0ff */
[----:B------:R-:W-:-:S03]  /*10f0*/  IMAD.SHL.U32 R6, R8, 0x2, RZ ;  /* 0x0000000208067824 */ /* 0x000fc600078e00ff */
[----:B------:R-:W-:Y:S02]  /*1100*/  ISETP.LE.U32.AND P0, PT, R5, 0x8, P0 ;  /* 0x000000080500780c */ /* 0x000fe40000703070 */
[----:B------:R-:W-:Y:S02]  /*1110*/  SHF.R.U64 R5, R8, 0x1b, R9 ;  /* 0x0000001b08057819 */ /* 0x000fe40000001209 */
[C---:B------:R-:W-:Y:S01]  /*1120*/  ISETP.EQ.OR P0, PT, R14.reuse, -0x1, P0 ;  /* 0xffffffff0e00780c */ /* 0x040fe20000702670 */
[----:B------:R-:W-:Y:S01]  /*1130*/  VIADD R14, R14, 0x1 ;  /* 0x000000010e0e7836 */ /* 0x000fe20000000000 */
[----:B------:R-:W-:-:S04]  /*1140*/  LOP3.LUT R5, R5, 0x10000001, RZ, 0xc0, !PT ;  /* 0x1000000105057812 */ /* 0x000fc800078ec0ff */
[----:B------:R-:W-:Y:S02]  /*1150*/  LOP3.LUT R5, R5, 0xeffffffe, R6, 0xf8, !PT ;  /* 0xeffffffe05057812 */ /* 0x000fe400078ef806 */
[----:B------:R-:W-:-:S05]  /*1160*/  LOP3.LUT R6, R7, 0xffffff, RZ, 0xc0, !PT ;  /* 0x00ffffff07067812 */ /* 0x000fca00078ec0ff */
[C---:B------:R-:W-:Y:S01]  /*1170*/  @!P0 IMAD.SHL.U32 R7, R5.reuse, 0x2, RZ ;  /* 0x0000000205078824 */ /* 0x040fe200078e00ff */
[----:B------:R-:W-:Y:S02]  /*1180*/  @!P0 SHF.R.U64 R8, R8, 0x1a, R9 ;  /* 0x0000001a08088819 */ /* 0x000fe40000001209 */
[----:B------:R-:W-:Y:S02]  /*1190*/  @!P0 SHF.L.U64.HI R9, R5, 0x1, R6 ;  /* 0x0000000105098819 */ /* 0x000fe40000010206 */
[----:B------:R-:W-:Y:S02]  /*11a0*/  @!P0 LOP3.LUT R7, R7, 0xeffffffe, RZ, 0xc0, !PT ;  /* 0xeffffffe07078812 */ /* 0x000fe400078ec0ff */
[----:B------:R-:W-:Y:S02]  /*11b0*/  @!P0 LOP3.LUT R6, R9, 0xffffff, RZ, 0xc0, !PT ;  /* 0x00ffffff09068812 */ /* 0x000fe400078ec0ff */
[----:B------:R-:W-:Y:S02]  /*11c0*/  @!P0 LOP3.LUT R5, R7, 0x10000001, R8, 0xf8, !PT ;  /* 0x1000000107058812 */ /* 0x000fe400078ef808 */
[----:B------:R-:W-:-:S02]  /*11d0*/  SHF.R.U32.HI R15, RZ, 0x3, R6 ;  /* 0x00000003ff0f7819 */ /* 0x000fc40000011606 */
[C-C-:B------:R-:W-:Y:S01]  /*11e0*/  SHF.R.U64 R8, R5.reuse, 0x1a, R6.reuse ;  /* 0x0000001a05087819 */ /* 0x140fe20000001206 */
[C---:B------:R-:W-:Y:S01]  /*11f0*/  IMAD.SHL.U32 R13, R5.reuse, 0x8, RZ ;  /* 0x00000008050d7824 */ /* 0x040fe200078e00ff */
[C---:B------:R-:W-:Y:S02]  /*1200*/  LOP3.LUT R7, R5.reuse, 0x10000, RZ, 0xc0, !PT ;  /* 0x0001000005077812 */ /* 0x040fe400078ec0ff */
[----:B------:R-:W-:Y:S02]  /*1210*/  SHF.R.U64 R10, R5, 0x18, R6 ;  /* 0x00000018050a7819 */ /* 0x000fe40000001206 */
[----:B------:R-:W-:Y:S02]  /*1220*/  LOP3.LUT R7, R7, 0x2, R8, 0xf8, !PT ;  /* 0x0000000207077812 */ /* 0x000fe400078ef808 */
[----:B------:R-:W-:Y:S02]  /*1230*/  SHF.R.U64 R8, R5, 0x12, R6 ;  /* 0x0000001205087819 */ /* 0x000fe40000001206 */
[----:B------:R-:W-:-:S02]  /*1240*/  LOP3.LUT R7, R7, 0x1, R10, 0xf8, !PT ;  /* 0x0000000107077812 */ /* 0x000fc400078ef80a */
[----:B------:R-:W-:Y:S02]  /*1250*/  SHF.R.U64 R11, R5, 0x3, R6 ;  /* 0x00000003050b7819 */ /* 0x000fe40000001206 */
[----:B------:R-:W-:Y:S02]  /*1260*/  LOP3.LUT R10, R7, 0x4, R8, 0xf8, !PT ;  /* 0x00000004070a7812 */ /* 0x000fe400078ef808 */
[C-C-:B------:R-:W-:Y:S02]  /*1270*/  SHF.R.U64 R9, R5.reuse, 0xa, R6.reuse ;  /* 0x0000000a05097819 */ /* 0x140fe40000001206 */
[----:B------:R-:W-:Y:S02]  /*1280*/  LOP3.LUT R10, R10, 0x8, R11, 0xf8, !PT ;  /* 0x000000080a0a7812 */ /* 0x000fe400078ef80b */
[----:B------:R-:W-:Y:S02]  /*1290*/  SHF.R.U64 R12, R5, 0x5, R6 ;  /* 0x00000005050c7819 */ /* 0x000fe40000001206 */
[----:B------:R-:W-:-:S02]  /*12a0*/  LOP3.LUT R7, R10, 0x10, R9, 0xf8, !PT ;  /* 0x000000100a077812 */ /* 0x000fc400078ef809 */
[----:B------:R-:W-:Y:S02]  /*12b0*/  SHF.R.U64 R10, R5, 0xf, R6 ;  /* 0x0000000f050a7819 */ /* 0x000fe40000001206 */
[----:B------:R-:W-:Y:S01]  /*12c0*/  LOP3.LUT R7, R7, 0x20, R12, 0xf8, !PT ;  /* 0x0000002007077812 */ /* 0x000fe200078ef80c */
[C---:B------:R-:W-:Y:S01]  /*12d0*/  IMAD.SHL.U32 R12, R5.reuse, 0x100, RZ ;  /* 0x00000100050c7824 */ /* 0x040fe200078e00ff */
[--C-:B------:R-:W-:Y:S02]  /*12e0*/  SHF.R.U64 R11, R5, 0x8, R6.reuse ;  /* 0x00000008050b7819 */ /* 0x100fe40000001206 */
[----:B------:R-:W-:Y:S02]  /*12f0*/  LOP3.LUT R7, R7, 0x40, R13, 0xf8, !PT ;  /* 0x0000004007077812 */ /* 0x000fe400078ef80d */
[----:B------:R-:W-:Y:S02]  /*1300*/  SHF.R.U64 R18, R5, 0x4, R6 ;  /* 0x0000000405127819 */ /* 0x000fe40000001206 */
[----:B------:R-:W-:-:S02]  /*1310*/  LOP3.LUT R7, R7, 0x80, R10, 0xf8, !PT ;  /* 0x0000008007077812 */ /* 0x000fc400078ef80a */
[----:B------:R-:W-:Y:S02]  /*1320*/  LOP3.LUT R10, R6, 0x2000, RZ, 0xc0, !PT ;  /* 0x00002000060a7812 */ /* 0x000fe400078ec0ff */
[----:B------:R-:W-:Y:S01]  /*1330*/  LOP3.LUT R16, R7, 0x100, R12, 0xf8, !PT ;  /* 0x0000010007107812 */ /* 0x000fe200078ef80c */
[C---:B------:R-:W-:Y:S01]  /*1340*/  IMAD.SHL.U32 R7, R5.reuse, 0x10, RZ ;  /* 0x0000001005077824 */ /* 0x040fe200078e00ff */
[--C-:B------:R-:W-:Y:S02]  /*1350*/  SHF.R.U32.HI R19, RZ, 0x9, R6.reuse ;  /* 0x00000009ff137819 */ /* 0x100fe40000011606 */
[----:B------:R-:W-:Y:S02]  /*1360*/  LOP3.LUT R16, R16, 0x200, R11, 0xf8, !PT ;  /* 0x0000020010107812 */ /* 0x000fe400078ef80b */
[----:B------:R-:W-:Y:S02]  /*1370*/  SHF.R.U64 R11, R5, 0x1, R6 ;  /* 0x00000001050b7819 */ /* 0x000fe40000001206 */
[----:B------:R-:W-:-:S04]  /*1380*/  LOP3.LUT R16, R16, 0x400, R13, 0xf8, !PT ;  /* 0x0000040010107812 */ /* 0x000fc800078ef80d */
[----:B------:R-:W-:Y:S02]  /*1390*/  LOP3.LUT R16, R16, 0x800, R11, 0xf8, !PT ;  /* 0x0000080010107812 */ /* 0x000fe400078ef80b */
[--C-:B------:R-:W-:Y:S02]  /*13a0*/  SHF.R.U64 R11, R5, 0x9, R6.reuse ;  /* 0x00000009050b7819 */ /* 0x100fe40000001206 */
[----:B------:R-:W-:Y:S02]  /*13b0*/  LOP3.LUT R16, R16, 0x1000, R7, 0xf8, !PT ;  /* 0x0000100010107812 */ /* 0x000fe400078ef807 */
[----:B------:R-:W-:Y:S02]  /*13c0*/  SHF.R.U32.HI R7, RZ, 0x14, R6 ;  /* 0x00000014ff077819 */ /* 0x000fe40000011606 */
[----:B------:R-:W-:Y:S02]  /*13d0*/  LOP3.LUT R16, R16, 0x2000, R9, 0xf8, !PT ;  /* 0x0000200010107812 */ /* 0x000fe400078ef809 */
[----:B------:R-:W-:-:S02]  /*13e0*/  LOP3.LUT R10, R10, 0x1, R7, 0xf8, !PT ;  /* 0x000000010a0a7812 */ /* 0x000fc400078ef807 */
[----:B------:R-:W-:Y:S01]  /*13f0*/  LOP3.LUT R16, R16, 0x4000, R13, 0xf8, !PT ;  /* 0x0000400010107812 */ /* 0x000fe200078ef80d */
[----:B------:R-:W-:Y:S01]  /*1400*/  IMAD.SHL.U32 R13, R5, 0x400, RZ ;  /* 0x00000400050d7824 */ /* 0x000fe200078e00ff */
[----:B------:R-:W-:-:S04]  /*1410*/  SHF.R.U32.HI R7, RZ, 0xb, R6 ;  /* 0x0000000bff077819 */ /* 0x000fc80000011606 */
[----:B------:R-:W-:Y:S02]  /*1420*/  LOP3.LUT R16, R16, 0x8000, R13, 0xf8, !PT ;  /* 0x0000800010107812 */ /* 0x000fe400078ef80d */
[----:B------:R-:W-:Y:S01]  /*1430*/  LOP3.LUT R10, R10, 0x2, R7, 0xf8, !PT ;  /* 0x000000020a0a7812 */ /* 0x000fe200078ef807 */
[C---:B------:R-:W-:Y:S01]  /*1440*/  IMAD.SHL.U32 R7, R5.reuse, 0x20000, RZ ;  /* 0x0002000005077824 */ /* 0x040fe200078e00ff */
[----:B------:R-:W-:Y:S02]  /*1450*/  LOP3.LUT R16, R16, 0x20000, R11, 0xf8, !PT ;  /* 0x0002000010107812 */ /* 0x000fe400078ef80b */
[----:B------:R-:W-:Y:S02]  /*1460*/  LOP3.LUT R10, R10, 0x4, R15, 0xf8, !PT ;  /* 0x000000040a0a7812 */ /* 0x000fe400078ef80f */
[--C-:B------:R-:W-:Y:S02]  /*1470*/  SHF.L.U64.HI R11, R5, 0x2, R6.reuse ;  /* 0x00000002050b7819 */ /* 0x100fe40000010206 */
[----:B------:R-:W-:-:S02]  /*1480*/  SHF.R.U32.HI R15, RZ, 0xa, R6 ;  /* 0x0000000aff0f7819 */ /* 0x000fc40000011606 */
[----:B------:R-:W-:Y:S02]  /*1490*/  LOP3.LUT R10, R10, 0x8, R11, 0xf8, !PT ;  /* 0x000000080a0a7812 */ /* 0x000fe400078ef80b */
[----:B------:R-:W-:Y:S01]  /*14a0*/  LOP3.LUT R16, R16, 0x40000, R7, 0xf8, !PT ;  /* 0x0004000010107812 */ /* 0x000fe200078ef807 */
[----:B------:R-:W-:Y:S01]  /*14b0*/  IMAD.SHL.U32 R7, R5, 0x2, RZ ;  /* 0x0000000205077824 */ /* 0x000fe200078e00ff */
[----:B------:R-:W-:Y:S02]  /*14c0*/  LOP3.LUT R10, R10, 0x10, R15, 0xf8, !PT ;  /* 0x000000100a0a7812 */ /* 0x000fe400078ef80f */
[----:B------:R-:W-:Y:S02]  /*14d0*/  LOP3.LUT R16, R16, 0x80000, R13, 0xf8, !PT ;  /* 0x0008000010107812 */ /* 0x000fe400078ef80d */
[----:B------:R-:W-:Y:S02]  /*14e0*/  LOP3.LUT R10, R10, 0x20, R11, 0xf8, !PT ;  /* 0x000000200a0a7812 */ /* 0x000fe400078ef80b */
[----:B------:R-:W-:-:S02]  /*14f0*/  LOP3.LUT R17, R16, 0x100000, R7, 0xf8, !PT ;  /* 0x0010000010117812 */ /* 0x000fc400078ef807 */
[----:B------:R-:W-:Y:S02]  /*1500*/  SHF.R.U32.HI R11, RZ, 0xc, R6 ;  /* 0x0000000cff0b7819 */ /* 0x000fe40000011606 */
[----:B------:R-:W-:Y:S01]  /*1510*/  LOP3.LUT R17, R17, 0x200000, R18, 0xf8, !PT ;  /* 0x0020000011117812 */ /* 0x000fe200078ef812 */
[C---:B------:R-:W-:Y:S01]  /*1520*/  IMAD.SHL.U32 R18, R5.reuse, 0x40000, RZ ;  /* 0x0004000005127824 */ /* 0x040fe200078e00ff */
[--C-:B------:R-:W-:Y:S02]  /*1530*/  SHF.R.U32.HI R16, RZ, 0x2, R6.reuse ;  /* 0x00000002ff107819 */ /* 0x100fe40000011606 */
[----:B------:R-:W-:Y:S02]  /*1540*/  LOP3.LUT R15, R10, 0x40, R11, 0xf8, !PT ;  /* 0x000000400a0f7812 */ /* 0x000fe400078ef80b */
[----:B------:R-:W-:Y:S02]  /*1550*/  SHF.L.U64.HI R10, R5, 0xc, R6 ;  /* 0x0000000c050a7819 */ /* 0x000fe40000010206 */
[----:B------:R-:W-:-:S02]  /*1560*/  LOP3.LUT R15, R15, 0x80, R16, 0xf8, !PT ;  /* 0x000000800f0f7812 */ /* 0x000fc400078ef810 */
[----:B------:R-:W-:Y:S02]  /*1570*/  LOP3.LUT R17, R17, 0x400000, R18, 0xf8, !PT ;  /* 0x0040000011117812 */ /* 0x000fe400078ef812 */
[----:B------:R-:W-:Y:S02]  /*1580*/  LOP3.LUT R16, R15, 0x100, R10, 0xf8, !PT ;  /* 0x000001000f107812 */ /* 0x000fe400078ef80a */
[----:B------:R-:W-:Y:S01]  /*1590*/  LOP3.LUT R17, R17, 0x800000, R12, 0xf8, !PT ;  /* 0x0080000011117812 */ /* 0x000fe200078ef80c */
[C---:B------:R-:W-:Y:S01]  /*15a0*/  IMAD.SHL.U32 R12, R2.reuse, 0x8, RZ ;  /* 0x00000008020c7824 */ /* 0x040fe200078e00ff */
[----:B------:R-:W-:Y:S02]  /*15b0*/  SHF.R.U64 R18, R5, 0x1e, R6 ;  /* 0x0000001e05127819 */ /* 0x000fe40000001206 */
[----:B------:R-:W-:Y:S02]  /*15c0*/  SHF.L.W.U32.HI R13, R2, 0x1, R2 ;  /* 0x00000001020d7819 */ /* 0x000fe40000010e02 */
[----:B------:R-:W-:-:S02]  /*15d0*/  LOP3.LUT R16, R16, 0x200, R11, 0xf8, !PT ;  /* 0x0000020010107812 */ /* 0x000fc400078ef80b */
[----:B------:R-:W-:Y:S02]  /*15e0*/  LOP3.LUT R15, R17, 0x1000000, R18, 0xf8, !PT ;  /* 0x01000000110f7812 */ /* 0x000fe400078ef812 */
[----:B------:R-:W-:Y:S02]  /*15f0*/  LOP3.LUT R13, R13, 0x3f, RZ, 0xc0, !PT ;  /* 0x0000003f0d0d7812 */ /* 0x000fe400078ec0ff */
[----:B------:R-:W-:Y:S02]  /*1600*/  LOP3.LUT R16, R16, 0x400, R19, 0xf8, !PT ;  /* 0x0000040010107812 */ /* 0x000fe400078ef813 */
[----:B------:R-:W-:Y:S02]  /*1610*/  LOP3.LUT R18, R15, 0x2000000, R8, 0xf8, !PT ;  /* 0x020000000f127812 */ /* 0x000fe400078ef808 */
[----:B------:R-:W-:Y:S01]  /*1620*/  LOP3.LUT R12, R13, 0xfc0, R12, 0xf8, !PT ;  /* 0x00000fc00d0c7812 */ /* 0x000fe200078ef80c */
[----:B------:R-:W-:Y:S01]  /*1630*/  IMAD.SHL.U32 R13, R2, 0x20, RZ ;  /* 0x00000020020d7824 */ /* 0x000fe200078e00ff */
[----:B------:R-:W-:-:S02]  /*1640*/  LOP3.LUT R15, R16, 0x800, R11, 0xf8, !PT ;  /* 0x00000800100f7812 */ /* 0x000fc400078ef80b */
[----:B------:R-:W-:Y:S02]  /*1650*/  SHF.R.U32.HI R11, RZ, 0x15, R2 ;  /* 0x00000015ff0b7819 */ /* 0x000fe40000011602 */
[----:B------:R-:W-:Y:S01]  /*1660*/  LOP3.LUT R16, R18, 0x4000000, R9, 0xf8, !PT ;  /* 0x0400000012107812 */ /* 0x000fe200078ef809 */
[----:B------:R-:W-:Y:S01]  /*1670*/  IMAD.SHL.U32 R9, R2, 0x80, RZ ;  /* 0x0000008002097824 */ /* 0x000fe200078e00ff */
[----:B------:R-:W-:Y:S02]  /*1680*/  SHF.R.U64 R17, R5, 0x2, R6 ;  /* 0x0000000205117819 */ /* 0x000fe40000001206 */
[----:B------:R-:W-:Y:S02]  /*1690*/  LOP3.LUT R12, R12, 0x3f000, R13, 0xf8, !PT ;  /* 0x0003f0000c0c7812 */ /* 0x000fe400078ef80d */
[----:B------:R-:W-:Y:S02]  /*16a0*/  LOP3.LUT R18, R11, 0xf, RZ, 0xc0, !PT ;  /* 0x0000000f0b127812 */ /* 0x000fe400078ec0ff */
[----:B------:R-:W-:-:S02]  /*16b0*/  SHF.R.U32.HI R13, RZ, 0x13, R2 ;  /* 0x00000013ff0d7819 */ /* 0x000fc40000011602 */
[----:B------:R-:W-:Y:S02]  /*16c0*/  LOP3.LUT R11, R16, 0x8000000, R17, 0xf8, !PT ;  /* 0x08000000100b7812 */ /* 0x000fe400078ef811 */
[----:B------:R-:W-:Y:S02]  /*16d0*/  SHF.R.U64 R16, R5, 0x15, R6 ;  /* 0x0000001505107819 */ /* 0x000fe40000001206 */
[----:B------:R-:W-:Y:S02]  /*16e0*/  LOP3.LUT R18, R18, 0x3f0, R13, 0xf8, !PT ;  /* 0x000003f012127812 */ /* 0x000fe400078ef80d */
[----:B------:R-:W-:Y:S02]  /*16f0*/  LOP3.LUT R9, R12, 0xfc0000, R9, 0xf8, !PT ;  /* 0x00fc00000c097812 */ /* 0x000fe400078ef809 */
[----:B------:R-:W-:Y:S02]  /*1700*/  LOP3.LUT R13, R11, 0x10000000, R16, 0xf8, !PT ;  /* 0x100000000b0d7812 */ /* 0x000fe400078ef810 */
[----:B------:R-:W-:Y:S01]  /*1710*/  LOP3.LUT R12, R15, 0x1000, R10, 0xf8, !PT ;  /* 0x000010000f0c7812 */ /* 0x000fe200078ef80a */
[----:B------:R-:W-:Y:S01]  /*1720*/  IMAD.SHL.U32 R10, R2, 0x200, RZ ;  /* 0x00000200020a7824 */ /* 0x000fe200078e00ff */
[----:B------:R-:W-:-:S02]  /*1730*/  SHF.R.U64 R16, R5, 0xb, R6 ;  /* 0x0000000b05107819 */ /* 0x000fc40000001206 */
[----:B------:R-:W-:Y:S02]  /*1740*/  SHF.R.U32.HI R11, RZ, 0x11, R2 ;  /* 0x00000011ff0b7819 */ /* 0x000fe40000011602 */
[----:B------:R-:W-:Y:S02]  /*1750*/  LOP3.LUT R13, R13, 0x20000000, R16, 0xf8, !PT ;  /* 0x200000000d0d7812 */ /* 0x000fe400078ef810 */
[----:B------:R-:W-:Y:S02]  /*1760*/  SHF.L.U64.HI R15, R5, 0x7, R6 ;  /* 0x00000007050f7819 */ /* 0x000fe40000010206 */
[----:B------:R-:W-:Y:S01]  /*1770*/  LOP3.LUT R9, R9, 0x3f000000, R10, 0xf8, !PT ;  /* 0x3f00000009097812 */ /* 0x000fe200078ef80a */
[----:B------:R-:W-:Y:S01]  /*1780*/  IMAD.SHL.U32 R10, R2, 0x800, RZ ;  /* 0x00000800020a7824 */ /* 0x000fe200078e00ff */
[----:B------:R-:W-:Y:S01]  /*1790*/  LOP3.LUT R18, R18, 0x7c00, R11, 0xf8, !PT ;  /* 0x00007c0012127812 */ /* 0x000fe200078ef80b */
[----:B------:R-:W-:Y:S01]  /*17a0*/  IMAD.SHL.U32 R11, R2, 0x8000, RZ ;  /* 0x00008000020b7824 */ /* 0x000fe200078e00ff */
[----:B------:R-:W-:-:S02]  /*17b0*/  LOP3.LUT R20, R13, 0x40000000, R8, 0xf8, !PT ;  /* 0x400000000d147812 */ /* 0x000fc400078ef808 */
[----:B------:R-:W-:Y:S02]  /*17c0*/  LOP3.LUT R12, R12, 0x4000, R15, 0xf8, !PT ;  /* 0x000040000c0c7812 */ /* 0x000fe400078ef80f */
[----:B------:R-:W-:Y:S02]  /*17d0*/  SHF.L.U64.HI R13, R5, 0x5, R6 ;  /* 0x00000005050d7819 */ /* 0x000fe40000010206 */
[----:B------:R-:W-:Y:S02]  /*17e0*/  LOP3.LUT R9, R9, 0xc0000000, R10, 0xf8, !PT ;  /* 0xc000000009097812 */ /* 0x000fe400078ef80a */
[----:B------:R-:W-:Y:S02]  /*17f0*/  LOP3.LUT R20, R20, 0x80000000, R7, 0xf8, !PT ;  /* 0x8000000014147812 */ /* 0x000fe400078ef807 */
[----:B------:R-:W-:Y:S02]  /*1800*/  LOP3.LUT R8, R18, 0x8000, R11, 0xf8, !PT ;  /* 0x0000800012087812 */ /* 0x000fe400078ef80b */
[----:B------:R-:W-:-:S02]  /*1810*/  LOP3.LUT R7, R12, 0x8000, R13, 0xf8, !PT ;  /* 0x000080000c077812 */ /* 0x000fc400078ef80d */
[----:B------:R-:W-:Y:S02]  /*1820*/  LOP3.LUT R20, R20, R9, RZ, 0x3c, !PT ;  /* 0x0000000914147212 */ /* 0x000fe400078e3cff */
[----:B------:R-:W-:-:S03]  /*1830*/  LOP3.LUT R7, R7, R8, RZ, 0x3c, !PT ;  /* 0x0000000807077212 */ /* 0x000fc600078e3cff */
[C---:B------:R-:W-:Y:S01]  /*1840*/  IMAD.SHL.U32 R12, R20.reuse, 0x4, RZ ;  /* 0x00000004140c7824 */ /* 0x040fe200078e00ff */
[C-C-:B------:R-:W-:Y:S02]  /*1850*/  SHF.R.U64 R24, R20.reuse, 0x4, R7.reuse ;  /* 0x0000000414187819 */ /* 0x140fe40000001207 */
[C-C-:B------:R-:W-:Y:S02]  /*1860*/  SHF.R.U64 R23, R20.reuse, 0xa, R7.reuse ;  /* 0x0000000a14177819 */ /* 0x140fe40000001207 */
[--C-:B------:R-:W-:Y:S02]  /*1870*/  SHF.R.U64 R22, R20, 0x10, R7.reuse ;  /* 0x0000001014167819 */ /* 0x100fe40000001207 */
[----:B------:R-:W-:Y:S02]  /*1880*/  LOP3.LUT R12, R12, 0xfc, RZ, 0xc0, !PT ;  /* 0x000000fc0c0c7812 */ /* 0x000fe400078ec0ff */
[----:B------:R-:W-:Y:S02]  /*1890*/  LOP3.LUT R24, R24, 0xfc, RZ, 0xc0, !PT ;  /* 0x000000fc18187812 */ /* 0x000fe400078ec0ff */
[----:B------:R-:W-:-:S02]  /*18a0*/  SHF.R.U64 R21, R20, 0x16, R7 ;  /* 0x0000001614157819 */ /* 0x000fc40000001207 */
[----:B------:R-:W-:Y:S01]  /*18b0*/  LOP3.LUT R23, R23, 0xfc, RZ, 0xc0, !PT ;  /* 0x000000fc17177812 */ /* 0x000fe200078ec0ff */
[----:B------:R-:W0:Y:S01]  /*18c0*/  LDC R9, c[0x3][R24+0x100] ;  /* 0x00c0400018097b82 */ /* 0x000e220000000800 */
[----:B------:R-:W-:Y:S02]  /*18d0*/  LOP3.LUT R22, R22, 0xfc, RZ, 0xc0, !PT ;  /* 0x000000fc16167812 */ /* 0x000fe400078ec0ff */
[--C-:B------:R-:W-:Y:S02]  /*18e0*/  SHF.R.U64 R20, R20, 0x1c, R7.reuse ;  /* 0x0000001c14147819 */ /* 0x100fe40000001207 */
[----:B------:R-:W-:Y:S02]  /*18f0*/  LOP3.LUT R21, R21, 0xfc, RZ, 0xc0, !PT ;  /* 0x000000fc15157812 */ /* 0x000fe400078ec0ff */
[----:B------:R-:W-:Y:S01]  /*1900*/  LOP3.LUT R20, R20, 0xfc, RZ, 0xc0, !PT ;  /* 0x000000fc14147812 */ /* 0x000fe200078ec0ff */
[----:B------:R-:W1:Y:S01]  /*1910*/  LDC R12, c[0x3][R12] ;  /* 0x00c000000c0c7b82 */ /* 0x000e620000000800 */
[----:B------:R-:W-:-:S02]  /*1920*/  SHF.R.U32.HI R19, RZ, 0x2, R7 ;  /* 0x00000002ff137819 */ /* 0x000fc40000011607 */
[----:B------:R-:W-:Y:S02]  /*1930*/  SHF.R.U32.HI R18, RZ, 0x8, R7 ;  /* 0x00000008ff127819 */ /* 0x000fe40000011607 */
[----:B------:R-:W-:Y:S02]  /*1940*/  LOP3.LUT R19, R19, 0xfc, RZ, 0xc0, !PT ;  /* 0x000000fc13137812 */ /* 0x000fe400078ec0ff */
[----:B------:R-:W-:Y:S01]  /*1950*/  LOP3.LUT R18, R18, 0xfffffc, RZ, 0xc0, !PT ;  /* 0x00fffffc12127812 */ /* 0x000fe200078ec0ff */
[----:B------:R-:W2:Y:S08]  /*1960*/  LDC R10, c[0x3][R23+0x200] ;  /* 0x00c08000170a7b82 */ /* 0x000eb00000000800 */
[----:B------:R-:W3:Y:S08]  /*1970*/  LDC R15, c[0x3][R22+0x300] ;  /* 0x00c0c000160f7b82 */ /* 0x000ef00000000800 */
[----:B------:R-:W4:Y:S08]  /*1980*/  LDC R13, c[0x3][R21+0x400] ;  /* 0x00c10000150d7b82 */ /* 0x000f300000000800 */
[----:B------:R-:W5:Y:S08]  /*1990*/  LDC R11, c[0x3][R20+0x500] ;  /* 0x00c14000140b7b82 */ /* 0x000f700000000800 */
[----:B------:R-:W5:Y:S01]  /*19a0*/  LDC R8, c[0x3][R19+0x600] ;  /* 0x00c1800013087b82 */ /* 0x000f620000000800 */
[----:B0-----:R-:W-:-:S07]  /*19b0*/  IMAD.SHL.U32 R9, R9, 0x10, RZ ;  /* 0x0000001009097824 */ /* 0x001fce00078e00ff */
[----:B------:R-:W0:Y:S01]  /*19c0*/  LDC R7, c[0x3][R18+0x700] ;  /* 0x00c1c00012077b82 */ /* 0x000e220000000800 */
[C---:B-1----:R-:W-:Y:S01]  /*19d0*/  IMAD.SHL.U32 R16, R12.reuse, 0x800, RZ ;  /* 0x000008000c107824 */ /* 0x042fe200078e00ff */
[----:B------:R-:W-:Y:S01]  /*19e0*/  LOP3.LUT R9, R9, R12, RZ, 0xfc, !PT ;  /* 0x0000000c09097212 */ /* 0x000fe200078efcff */
[----:B------:R-:W-:-:S03]  /*19f0*/  IMAD.U32 R17, R12, 0x10000, RZ ;  /* 0x000100000c117824 */ /* 0x000fc600078e00ff */
[----:B------:R-:W-:Y:S01]  /*1a00*/  LOP3.LUT R16, R16, 0x800, RZ, 0xc0, !PT ;  /* 0x0000080010107812 */ /* 0x000fe200078ec0ff */
[----:B--2---:R-:W-:-:S03]  /*1a10*/  IMAD.SHL.U32 R10, R10, 0x100, RZ ;  /* 0x000001000a0a7824 */ /* 0x004fc600078e00ff */
[----:B------:R-:W-:Y:S01]  /*1a20*/  LOP3.LUT R16, R16, 0x20000, R17, 0xf8, !PT ;  /* 0x0002000010107812 */ /* 0x000fe200078ef811 */
[----:B---3--:R-:W-:-:S05]  /*1a30*/  IMAD.SHL.U32 R15, R15, 0x1000, RZ ;  /* 0x000010000f0f7824 */ /* 0x008fca00078e00ff */
[----:B------:R-:W-:Y:S01]  /*1a40*/  LOP3.LUT R10, R9, R10, R15, 0xfe, !PT ;  /* 0x0000000a090a7212 */ /* 0x000fe200078efe0f */
[C---:B------:R-:W-:Y:S02]  /*1a50*/  IMAD.SHL.U32 R15, R12.reuse, 0x8, RZ ;  /* 0x000000080c0f7824 */ /* 0x040fe400078e00ff */
[----:B----4-:R-:W-:Y:S02]  /*1a60*/  IMAD.U32 R13, R13, 0x10000, RZ ;  /* 0x000100000d0d7824 */ /* 0x010fe400078e00ff */
[----:B------:R-:W-:Y:S01]  /*1a70*/  IMAD.SHL.U32 R12, R12, 0x1000000, RZ ;  /* 0x010000000c0c7824 */ /* 0x000fe200078e00ff */
[----:B------:R-:W-:-:S04]  /*1a80*/  LOP3.LUT R15, R16, 0x20, R15, 0xf8, !PT ;  /* 0x00000020100f7812 */ /* 0x000fc800078ef80f */
[----:B------:R-:W-:Y:S01]  /*1a90*/  LOP3.LUT R12, R15, 0x8000000, R12, 0xf8, !PT ;  /* 0x080000000f0c7812 */ /* 0x000fe200078ef80c */
[----:B-----5:R-:W-:Y:S02]  /*1aa0*/  IMAD.SHL.U32 R11, R11, 0x100000, RZ ;  /* 0x001000000b0b7824 */ /* 0x020fe400078e00ff */
[----:B------:R-:W-:-:S03]  /*1ab0*/  IMAD.SHL.U32 R15, R10, 0x200, RZ ;  /* 0x000002000a0f7824 */ /* 0x000fc600078e00ff */
[----:B------:R-:W-:Y:S01]  /*1ac0*/  LOP3.LUT R11, R10, R13, R11, 0xfe, !PT ;  /* 0x0000000d0a0b7212 */ /* 0x000fe200078efe0b */
[----:B------:R-:W-:Y:S02]  /*1ad0*/  IMAD.SHL.U32 R13, R9, 0x200000, RZ ;  /* 0x00200000090d7824 */ /* 0x000fe400078e00ff */
[----:B------:R-:W-:-:S03]  /*1ae0*/  IMAD.SHL.U32 R8, R8, 0x1000000, RZ ;  /* 0x0100000008087824 */ /* 0x000fc600078e00ff */
[----:B------:R-:W-:Y:S01]  /*1af0*/  LOP3.LUT R13, R12, 0x2000000, R13, 0xf8, !PT ;  /* 0x020000000c0d7812 */ /* 0x000fe200078ef80d */
[----:B------:R-:W-:Y:S02]  /*1b00*/  IMAD.SHL.U32 R12, R9, 0x4000, RZ ;  /* 0x00004000090c7824 */ /* 0x000fe400078e00ff */
[----:B0-----:R-:W-:-:S05]  /*1b10*/  IMAD.SHL.U32 R7, R7, 0x10000000, RZ ;  /* 0x1000000007077824 */ /* 0x001fca00078e00ff */
[----:B------:R-:W-:-:S04]  /*1b20*/  LOP3.LUT R7, R11, R8, R7, 0xfe, !PT ;  /* 0x000000080b077212 */ /* 0x000fc800078efe07 */
[----:B------:R-:W-:Y:S01]  /*1b30*/  SHF.R.U32.HI R9, RZ, 0x7, R7 ;  /* 0x00000007ff097819 */ /* 0x000fe20000011607 */
[----:B------:R-:W-:-:S05]  /*1b40*/  IMAD.SHL.U32 R8, R7, 0x20, RZ ;  /* 0x0000002007087824 */ /* 0x000fca00078e00ff */
[----:B------:R-:W-:-:S04]  /*1b50*/  LOP3.LUT R13, R13, 0x400, R8, 0xf8, !PT ;  /* 0x000004000d0d7812 */ /* 0x000fc800078ef808 */
[----:B------:R-:W-:-:S04]  /*1b60*/  LOP3.LUT R12, R13, 0x100000, R12, 0xf8, !PT ;  /* 0x001000000d0c7812 */ /* 0x000fc800078ef80c */
[----:B------:R-:W-:Y:S01]  /*1b70*/  LOP3.LUT R13, R12, 0x1, R9, 0xf8, !PT ;  /* 0x000000010c0d7812 */ /* 0x000fe200078ef809 */
[----:B------:R-:W-:-:S03]  /*1b80*/  IMAD.SHL.U32 R12, R10, 0x1000, RZ ;  /* 0x000010000a0c7824 */ /* 0x000fc600078e00ff */
[----:B------:R-:W-:-:S04]  /*1b90*/  LOP3.LUT R13, R13, 0x2000, R8, 0xf8, !PT ;  /* 0x000020000d0d7812 */ /* 0x000fc800078ef808 */
[----:B------:R-:W-:Y:S01]  /*1ba0*/  LOP3.LUT R12, R13, 0x200000, R12, 0xf8, !PT ;  /* 0x002000000d0c7812 */ /* 0x000fe200078ef80c */
[----:B------:R-:W-:-:S03]  /*1bb0*/  IMAD.SHL.U32 R13, R10, 0x20000, RZ ;  /* 0x000200000a0d7824 */ /* 0x000fc600078e00ff */
[----:B------:R-:W-:Y:S02]  /*1bc0*/  LOP3.LUT R12, R12, 0x8, R9, 0xf8, !PT ;  /* 0x000000080c0c7812 */ /* 0x000fe400078ef809 */
[----:B------:R-:W-:Y:S02]  /*1bd0*/  SHF.R.U32.HI R9, RZ, 0x6, R7 ;  /* 0x00000006ff097819 */ /* 0x000fe40000011607 */
[----:B------:R-:W-:Y:S01]  /*1be0*/  LOP3.LUT R12, R12, 0x30000000, R13, 0xf8, !PT ;  /* 0x300000000c0c7812 */ /* 0x000fe200078ef80d */
[----:B------:R-:W-:-:S03]  /*1bf0*/  IMAD.SHL.U32 R13, R10, 0x10, RZ ;  /* 0x000000100a0d7824 */ /* 0x000fc600078e00ff */
[----:B------:R-:W-:-:S04]  /*1c00*/  LOP3.LUT R12, R12, 0x80, R9, 0xf8, !PT ;  /* 0x000000800c0c7812 */ /* 0x000fc800078ef809 */
[----:B------:R-:W-:Y:S01]  /*1c10*/  LOP3.LUT R12, R12, 0x40000, R13, 0xf8, !PT ;  /* 0x000400000c0c7812 */ /* 0x000fe200078ef80d */
[----:B------:R-:W-:-:S03]  /*1c20*/  IMAD.SHL.U32 R13, R11, 0x8000, RZ ;  /* 0x000080000b0d7824 */ /* 0x000fc600078e00ff */
[----:B------:R-:W-:Y:S01]  /*1c30*/  LOP3.LUT R12, R12, 0x1000000, R15, 0xf8, !PT ;  /* 0x010000000c0c7812 */ /* 0x000fe200078ef80f */
[----:B------:R-:W-:-:S03]  /*1c40*/  IMAD.SHL.U32 R15, R11, 0x40, RZ ;  /* 0x000000400b0f7824 */ /* 0x000fc600078e00ff */
[----:B------:R-:W-:Y:S02]  /*1c50*/  LOP3.LUT R13, R12, 0x80000000, R13, 0xf8, !PT ;  /* 0x800000000c0d7812 */ /* 0x000fe400078ef80d */
[----:B------:R-:W-:Y:S02]  /*1c60*/  SHF.R.U32.HI R12, RZ, 0x14, R7 ;  /* 0x00000014ff0c7819 */ /* 0x000fe40000011607 */
[----:B------:R-:W-:Y:S02]  /*1c70*/  LOP3.LUT R10, R13, 0x400000, R8, 0xf8, !PT ;  /* 0x004000000d0a7812 */ /* 0x000fe400078ef808 */
[----:B------:R-:W-:Y:S02]  /*1c80*/  SHF.R.U32.HI R13, RZ, 0xd, R11 ;  /* 0x0000000dff0d7819 */ /* 0x000fe4000001160b */
[----:B------:R-:W-:Y:S02]  /*1c90*/  LOP3.LUT R10, R10, 0x1000, R9, 0xf8, !PT ;  /* 0x000010000a0a7812 */ /* 0x000fe400078ef809 */
[----:B------:R-:W-:-:S02]  /*1ca0*/  SHF.R.U32.HI R11, RZ, 0x13, R11 ;  /* 0x00000013ff0b7819 */ /* 0x000fc4000001160b */
[----:B------:R-:W-:-:S04]  /*1cb0*/  LOP3.LUT R10, R10, 0x40, R13, 0xf8, !PT ;  /* 0x000000400a0a7812 */ /* 0x000fc800078ef80d */
[----:B------:R-:W-:-:S04]  /*1cc0*/  LOP3.LUT R10, R10, 0x4000000, R15, 0xf8, !PT ;  /* 0x040000000a0a7812 */ /* 0x000fc800078ef80f */
[----:B------:R-:W-:Y:S02]  /*1cd0*/  LOP3.LUT R10, R10, 0x4, R11, 0xf8, !PT ;  /* 0x000000040a0a7812 */ /* 0x000fe400078ef80b */
[----:B------:R-:W-:Y:S02]  /*1ce0*/  SHF.R.U32.HI R11, RZ, 0xf, R7 ;  /* 0x0000000fff0b7819 */ /* 0x000fe40000011607 */
[----:B------:R-:W-:Y:S02]  /*1cf0*/  LOP3.LUT R10, R10, 0x10000, R9, 0xf8, !PT ;  /* 0x000100000a0a7812 */ /* 0x000fe400078ef809 */
[----:B------:R-:W-:Y:S02]  /*1d00*/  SHF.R.U32.HI R9, RZ, 0xa, R7 ;  /* 0x0000000aff097819 */ /* 0x000fe40000011607 */
[----:B------:R-:W-:-:S04]  /*1d10*/  LOP3.LUT R10, R10, 0x100, R11, 0xf8, !PT ;  /* 0x000001000a0a7812 */ /* 0x000fc800078ef80b */
[----:B------:R-:W-:Y:S02]  /*1d20*/  LOP3.LUT R9, R10, 0x4000, R9, 0xf8, !PT ;  /* 0x000040000a097812 */ /* 0x000fe400078ef809 */
[--C-:B------:R-:W-:Y:S02]  /*1d30*/  SHF.R.U32.HI R10, RZ, 0x16, R7.reuse ;  /* 0x00000016ff0a7819 */ /* 0x100fe40000011607 */
[----:B------:R-:W-:Y:S02]  /*1d40*/  LOP3.LUT R9, R9, 0x40000000, R8, 0xf8, !PT ;  /* 0x4000000009097812 */ /* 0x000fe400078ef808 */
[--C-:B------:R-:W-:Y:S02]  /*1d50*/  SHF.R.U32.HI R8, RZ, 0x8, R7.reuse ;  /* 0x00000008ff087819 */ /* 0x100fe40000011607 */
[----:B------:R-:W-:Y:S02]  /*1d60*/  LOP3.LUT R9, R9, 0x10, R10, 0xf8, !PT ;  /* 0x0000001009097812 */ /* 0x000fe400078ef80a */
[----:B------:R-:W-:Y:S01]  /*1d70*/  SHF.R.U32.HI R10, RZ, 0x1b, R7 ;  /* 0x0000001bff0a7819 */ /* 0x000fe20000011607 */
[----:B------:R-:W-:Y:S01]  /*1d80*/  IMAD.MOV.U32 R7, RZ, RZ, R2 ;  /* 0x000000ffff077224 */ /* 0x000fe200078e0002 */
[----:B------:R-:W-:-:S04]  /*1d90*/  LOP3.LUT R9, R9, 0x80000, R8, 0xf8, !PT ;  /* 0x0008000009097812 */ /* 0x000fc800078ef808 */
[----:B------:R-:W-:-:S04]  /*1da0*/  LOP3.LUT R9, R9, 0x2, R10, 0xf8, !PT ;  /* 0x0000000209097812 */ /* 0x000fc800078ef80a */
[----:B------:R-:W-:Y:S01]  /*1db0*/  LOP3.LUT R12, R9, 0x200, R12, 0xf8, !PT ;  /* 0x00000200090c7812 */ /* 0x000fe200078ef80c */
[----:B------:R-:W-:-:S03]  /*1dc0*/  IMAD.MOV.U32 R9, RZ, RZ, R6 ;  /* 0x000000ffff097224 */ /* 0x000fc600078e0006 */
[----:B------:R-:W-:-:S04]  /*1dd0*/  LOP3.LUT R11, R12, 0x8000, R11, 0xf8, !PT ;  /* 0x000080000c0b7812 */ /* 0x000fc800078ef80b */
[----:B------:R-:W-:Y:S01]  /*1de0*/  LOP3.LUT R11, R11, 0x800000, R8, 0xf8, !PT ;  /* 0x008000000b0b7812 */ /* 0x000fe200078ef808 */
[----:B------:R-:W-:-:S03]  /*1df0*/  IMAD.MOV.U32 R8, RZ, RZ, R5 ;  /* 0x000000ffff087224 */ /* 0x000fc600078e0005 */
[----:B------:R-:W-:Y:S01]  /*1e00*/  LOP3.LUT R2, R11, R4, RZ, 0x3c, !PT ;  /* 0x000000040b027212 */ /* 0x000fe200078e3cff */
[----:B------:R-:W-:Y:S01]  /*1e10*/  IMAD.MOV.U32 R4, RZ, RZ, R7 ;  /* 0x000000ffff047224 */ /* 0x000fe200078e0007 */
[----:B------:R-:W-:Y:S06]  /*1e20*/  BRA.U UP1, `(.L_x_1) ;  /* 0xfffffff101947547 */ /* 0x000fec000b83ffff */
[C---:B------:R-:W-:Y:S01]  /*1e30*/  IMAD.WIDE.U32 R8, R2.reuse, 0x800, RZ ;  /* 0x0000080002087825 */ /* 0x040fe200078e00ff */
[C---:B------:R-:W-:Y:S01]  /*1e40*/  SHF.R.U64 R6, R2.reuse, 0x19, RZ ;  /* 0x0000001902067819 */ /* 0x040fe200000012ff */
[----:B------:R-:W0:Y:S01]  /*1e50*/  LDCU.64 UR6, c[0x0][0x388] ;  /* 0x00007100ff0677ac */ /* 0x000e220008000a00 */
[C---:B------:R-:W-:Y:S01]  /*1e60*/  SHF.R.U64 R13, R2.reuse, 0x10, RZ ;  /* 0x00000010020d7819 */ /* 0x040fe200000012ff */
[----:B------:R-:W-:Y:S01]  /*1e70*/  IMAD.WIDE.U32 R4, R2, 0x100000, RZ ;  /* 0x0010000002047825 */ /* 0x000fe200078e00ff */
[----:B------:R-:W-:Y:S02]  /*1e80*/  LOP3.LUT R6, R6, 0x40, RZ, 0xc0, !PT ;  /* 0x0000004006067812 */ /* 0x000fe400078ec0ff */
[----:B------:R-:W-:Y:S01]  /*1e90*/  LOP3.LUT R11, R9, 0x40, RZ, 0xc0, !PT ;  /* 0x00000040090b7812 */ /* 0x000fe200078ec0ff */
[----:B------:R-:W-:Y:S01]  /*1ea0*/  IMAD.HI.U32 R9, R2, 0x20000000, RZ ;  /* 0x2000000002097827 */ /* 0x000fe200078e00ff */
[----:B------:R-:W-:Y:S02]  /*1eb0*/  LOP3.LUT R13, R6, 0x4000, R13, 0xf8, !PT ;  /* 0x00004000060d7812 */ /* 0x000fe400078ef80d */
[C---:B------:R-:W-:Y:S01]  /*1ec0*/  SHF.R.U64 R10, R2.reuse, 0x7, RZ ;  /* 0x00000007020a7819 */ /* 0x040fe200000012ff */
[C---:B------:R-:W-:Y:S01]  /*1ed0*/  IMAD.SHL.U32 R6, R2.reuse, 0x4, RZ ;  /* 0x0000000402067824 */ /* 0x040fe200078e00ff */
[----:B------:R-:W-:Y:S01]  /*1ee0*/  LOP3.LUT R16, R11, 0x4000, R5, 0xf8, !PT ;  /* 0x000040000b107812 */ /* 0x000fe200078ef805 */
[C---:B------:R-:W-:Y:S01]  /*1ef0*/  IMAD.SHL.U32 R5, R2.reuse, 0x40, RZ ;  /* 0x0000004002057824 */ /* 0x040fe200078e00ff */
[----:B------:R-:W-:Y:S01]  /*1f00*/  LOP3.LUT R13, R13, 0x400000, R10, 0xf8, !PT ;  /* 0x004000000d0d7812 */ /* 0x000fe200078ef80a */
[----:B------:R-:W-:Y:S01]  /*1f10*/  IMAD.HI.U32 R11, R2, 0x20000, RZ ;  /* 0x00020000020b7827 */ /* 0x000fe200078e00ff */
[----:B------:R-:W-:-:S02]  /*1f20*/  LOP3.LUT R16, R16, 0x400000, R9, 0xf8, !PT ;  /* 0x0040000010107812 */ /* 0x000fc400078ef809 */
[C---:B------:R-:W-:Y:S01]  /*1f30*/  SHF.R.U64 R14, R2.reuse, 0x13, RZ ;  /* 0x00000013020e7819 */ /* 0x040fe200000012ff */
[----:B------:R-:W-:Y:S01]  /*1f40*/  IMAD.HI.U32 R12, R2, 0x4000000, RZ ;  /* 0x04000000020c7827 */ /* 0x000fe200078e00ff */
[----:B------:R-:W-:Y:S02]  /*1f50*/  LOP3.LUT R13, R13, 0x40000000, R6, 0xf8, !PT ;  /* 0x400000000d0d7812 */ /* 0x000fe400078ef806 */
[----:B------:R-:W-:Y:S02]  /*1f60*/  LOP3.LUT R16, R16, 0x40000000, R5, 0xf8, !PT ;  /* 0x4000000010107812 */ /* 0x000fe400078ef805 */
[----:B------:R-:W-:Y:S02]  /*1f70*/  LOP3.LUT R14, R13, 0x10, R14, 0xf8, !PT ;  /* 0x000000100d0e7812 */ /* 0x000fe400078ef80e */
[----:B------:R-:W-:Y:S02]  /*1f80*/  SHF.R.U64 R15, R2, 0xa, RZ ;  /* 0x0000000a020f7819 */ /* 0x000fe400000012ff */
[----:B------:R-:W-:-:S02]  /*1f90*/  LOP3.LUT R11, R16, 0x10, R11, 0xf8, !PT ;  /* 0x00000010100b7812 */ /* 0x000fc400078ef80b */
[----:B------:R-:W-:Y:S02]  /*1fa0*/  LOP3.LUT R15, R14, 0x1000, R15, 0xf8, !PT ;  /* 0x000010000e0f7812 */ /* 0x000fe400078ef80f */
[----:B------:R-:W-:Y:S01]  /*1fb0*/  LOP3.LUT R13, R11, 0x1000, R12, 0xf8, !PT ;  /* 0x000010000b0d7812 */ /* 0x000fe200078ef80c */
[C---:B------:R-:W-:Y:S01]  /*1fc0*/  IMAD.SHL.U32 R12, R2.reuse, 0x8, RZ ;  /* 0x00000008020c7824 */ /* 0x040fe200078e00ff */
[C---:B------:R-:W-:Y:S01]  /*1fd0*/  SHF.R.U64 R14, R2.reuse, 0x1, RZ ;  /* 0x00000001020e7819 */ /* 0x040fe200000012ff */
[----:B------:R-:W-:-:S03]  /*1fe0*/  IMAD.SHL.U32 R11, R2, 0x100, RZ ;  /* 0x00000100020b7824 */ /* 0x000fc600078e00ff */
[----:B------:R-:W-:Y:S02]  /*1ff0*/  LOP3.LUT R14, R15, 0x100000, R14, 0xf8, !PT ;  /* 0x001000000f0e7812 */ /* 0x000fe400078ef80e */
[----:B------:R-:W-:Y:S01]  /*2000*/  LOP3.LUT R13, R13, 0x100000, R12, 0xf8, !PT ;  /* 0x001000000d0d7812 */ /* 0x000fe200078ef80c */
[----:B------:R-:W-:Y:S01]  /*2010*/  IMAD.SHL.U32 R12, R2, 0x1000, RZ ;  /* 0x00001000020c7824 */ /* 0x000fe200078e00ff */
[----:B------:R-:W-:Y:S01]  /*2020*/  LOP3.LUT R14, R14, 0x10000000, R11, 0xf8, !PT ;  /* 0x100000000e0e7812 */ /* 0x000fe200078ef80b */
[C---:B------:R-:W-:Y:S01]  /*2030*/  IMAD.HI.U32 R11, R2.reuse, 0x800000, RZ ;  /* 0x00800000020b7827 */ /* 0x040fe200078e00ff */
[----:B------:R-:W-:Y:S02]  /*2040*/  SHF.R.U64 R15, R2, 0xd, RZ ;  /* 0x0000000d020f7819 */ /* 0x000fe400000012ff */
[----:B------:R-:W-:Y:S02]  /*2050*/  LOP3.LUT R12, R13, 0x10000000, R12, 0xf8, !PT ;  /* 0x100000000d0c7812 */ /* 0x000fe400078ef80c */
[----:B------:R-:W-:-:S02]  /*2060*/  LOP3.LUT R15, R14, 0x4, R15, 0xf8, !PT ;  /* 0x000000040e0f7812 */ /* 0x000fc400078ef80f */
[----:B------:R-:W-:Y:S02]  /*2070*/  SHF.R.U64 R14, R2, 0x4, RZ ;  /* 0x00000004020e7819 */ /* 0x000fe400000012ff */
[----:B------:R-:W-:Y:S01]  /*2080*/  LOP3.LUT R13, R12, 0x4, R11, 0xf8, !PT ;  /* 0x000000040c0d7812 */ /* 0x000fe200078ef80b */
[C---:B------:R-:W-:Y:S01]  /*2090*/  IMAD.SHL.U32 R11, R2.reuse, 0x20, RZ ;  /* 0x00000020020b7824 */ /* 0x040fe200078e00ff */
[----:B------:R-:W-:Y:S01]  /*20a0*/  LOP3.LUT R14, R15, 0x400, R14, 0xf8, !PT ;  /* 0x000004000f0e7812 */ /* 0x000fe200078ef80e */
[----:B------:R-:W-:Y:S01]  /*20b0*/  IMAD.SHL.U32 R12, R2, 0x200, RZ ;  /* 0x00000200020c7824 */ /* 0x000fe200078e00ff */
[----:B------:R-:W-:Y:S02]  /*20c0*/  LOP3.LUT R13, R13, 0x400, R2, 0xf8, !PT ;  /* 0x000004000d0d7812 */ /* 0x000fe400078ef802 */
[----:B------:R-:W-:Y:S01]  /*20d0*/  LOP3.LUT R14, R14, 0x40000, R11, 0xf8, !PT ;  /* 0x000400000e0e7812 */ /* 0x000fe200078ef80b */
[C---:B------:R-:W-:Y:S01]  /*20e0*/  IMAD.SHL.U32 R11, R2.reuse, 0x4000, RZ ;  /* 0x00004000020b7824 */ /* 0x040fe200078e00ff */
[----:B------:R-:W-:Y:S01]  /*20f0*/  LOP3.LUT R13, R13, 0x40000, R12, 0xf8, !PT ;  /* 0x000400000d0d7812 */ /* 0x000fe200078ef80c */
[----:B------:R-:W-:Y:S01]  /*2100*/  IMAD.SHL.U32 R12, R2, 0x40000, RZ ;  /* 0x00040000020c7824 */ /* 0x000fe200078e00ff */
[----:B------:R-:W-:-:S02]  /*2110*/  SHF.R.U64 R15, R7, 0x12, RZ ;  /* 0x00000012070f7819 */ /* 0x000fc400000012ff */
[----:B------:R-:W-:Y:S02]  /*2120*/  LOP3.LUT R11, R14, 0x4000000, R11, 0xf8, !PT ;  /* 0x040000000e0b7812 */ /* 0x000fe400078ef80b */
[----:B------:R-:W-:Y:S02]  /*2130*/  LOP3.LUT R12, R13, 0x4000000, R12, 0xf8, !PT ;  /* 0x040000000d0c7812 */ /* 0x000fe400078ef80c */
[----:B------:R-:W-:Y:S02]  /*2140*/  LOP3.LUT R11, R11, 0x1, R10, 0xf8, !PT ;  /* 0x000000010b0b7812 */ /* 0x000fe400078ef80a */
[----:B------:R-:W-:Y:S02]  /*2150*/  LOP3.LUT R10, R12, 0x1, R9, 0xf8, !PT ;  /* 0x000000010c0a7812 */ /* 0x000fe400078ef809 */
[----:B------:R-:W-:Y:S01]  /*2160*/  LOP3.LUT R9, R11, 0x100, R6, 0xf8, !PT ;  /* 0x000001000b097812 */ /* 0x000fe200078ef806 */
[----:B------:R-:W-:Y:S01]  /*2170*/  IMAD.SHL.U32 R6, R2, 0x8000, RZ ;  /* 0x0000800002067824 */ /* 0x000fe200078e00ff */
[----:B------:R-:W-:Y:S01]  /*2180*/  LOP3.LUT R13, R10, 0x100, R5, 0xf8, !PT ;  /* 0x000001000a0d7812 */ /* 0x000fe200078ef805 */
[----:B------:R-:W-:Y:S01]  /*2190*/  IMAD.SHL.U32 R2, R2, 0x1000000, RZ ;  /* 0x0100000002027824 */ /* 0x000fe200078e00ff */
[----:B------:R-:W-:Y:S01]  /*21a0*/  LOP3.LUT R9, R9, 0x10000, R8, 0xf8, !PT ;  /* 0x0001000009097812 */ /* 0x000fe200078ef808 */
[----:B------:R-:W-:Y:S01]  /*21b0*/  IMAD.HI.U32 R10, R7, 0x40000, RZ ;  /* 0x00040000070a7827 */ /* 0x000fe200078e00ff */
[----:B------:R-:W-:-:S02]  /*21c0*/  LOP3.LUT R13, R13, 0x10000, R6, 0xf8, !PT ;  /* 0x000100000d0d7812 */ /* 0x000fc400078ef806 */
[----:B------:R-:W-:Y:S01]  /*21d0*/  LOP3.LUT R12, R9, 0x1000000, R4, 0xf8, !PT ;  /* 0x01000000090c7812 */ /* 0x000fe200078ef804 */
[----:B------:R-:W-:Y:S01]  /*21e0*/  IMAD.WIDE.U32 R8, R7, 0x1000, RZ ;  /* 0x0000100007087825 */ /* 0x000fe200078e00ff */
[----:B------:R-:W-:Y:S02]  /*21f0*/  LOP3.LUT R13, R13, 0x1000000, R2, 0xf8, !PT ;  /* 0x010000000d0d7812 */ /* 0x000fe400078ef802 */
[C---:B------:R-:W-:Y:S01]  /*2200*/  SHF.R.U64 R11, R7.reuse, 0x18, RZ ;  /* 0x00000018070b7819 */ /* 0x040fe200000012ff */
[----:B------:R-:W-:Y:S01]  /*2210*/  IMAD.WIDE.U32 R4, R7, 0x200000, RZ ;  /* 0x0020000007047825 */ /* 0x000fe200078e00ff */
[----:B------:R-:W-:Y:S02]  /*2220*/  LOP3.LUT R12, R12, 0x200000, R7, 0xf8, !PT ;  /* 0x002000000c0c7812 */ /* 0x000fe400078ef807 */
[----:B------:R-:W-:Y:S01]  /*2230*/  LOP3.LUT R13, R13, 0x80, R9, 0xf8, !PT ;  /* 0x000000800d0d7812 */ /* 0x000fe200078ef809 */
[----:B------:R-:W-:Y:S01]  /*2240*/  IMAD.HI.U32 R6, R7, 0x40000000, RZ ;  /* 0x4000000007067827 */ /* 0x000fe200078e00ff */
[----:B------:R-:W-:-:S02]  /*2250*/  LOP3.LUT R12, R12, 0x80, R11, 0xf8, !PT ;  /* 0x000000800c0c7812 */ /* 0x000fc400078ef80b */
[C---:B------:R-:W-:Y:S01]  /*2260*/  SHF.R.U64 R9, R7.reuse, 0xf, RZ ;  /* 0x0000000f07097819 */ /* 0x040fe200000012ff */
[----:B------:R-:W-:Y:S01]  /*2270*/  IMAD.SHL.U32 R2, R7, 0x80, RZ ;  /* 0x0000008007027824 */ /* 0x000fe200078e00ff */
[----:B------:R-:W-:Y:S01]  /*2280*/  LOP3.LUT R13, R13, 0x8000, R5, 0xf8, !PT ;  /* 0x000080000d0d7812 */ /* 0x000fe200078ef805 */
[C---:B------:R-:W-:Y:S01]  /*2290*/  IMAD.SHL.U32 R5, R7.reuse, 0x8, RZ ;  /* 0x0000000807057824 */ /* 0x040fe200078e00ff */
[----:B------:R-:W-:Y:S01]  /*22a0*/  LOP3.LUT R12, R12, 0x8000, R9, 0xf8, !PT ;  /* 0x000080000c0c7812 */ /* 0x000fe200078ef809 */
[C---:B------:R-:W-:Y:S01]  /*22b0*/  IMAD.HI.U32 R11, R7.reuse, 0x8000000, RZ ;  /* 0x08000000070b7827 */ /* 0x040fe200078e00ff */
[----:B------:R-:W-:Y:S02]  /*22c0*/  SHF.R.U64 R9, R7, 0x6, RZ ;  /* 0x0000000607097819 */ /* 0x000fe400000012ff */
[----:B------:R-:W-:Y:S02]  /*22d0*/  LOP3.LUT R13, R13, 0x800000, R6, 0xf8, !PT ;  /* 0x008000000d0d7812 */ /* 0x000fe400078ef806 */
[----:B------:R-:W-:-:S02]  /*22e0*/  LOP3.LUT R12, R12, 0x800000, R9, 0xf8, !PT ;  /* 0x008000000c0c7812 */ /* 0x000fc400078ef809 */
[----:B------:R-:W-:Y:S02]  /*22f0*/  LOP3.LUT R13, R13, 0x80000000, R2, 0xf8, !PT ;  /* 0x800000000d0d7812 */ /* 0x000fe400078ef802 */
[----:B------:R-:W-:Y:S02]  /*2300*/  LOP3.LUT R12, R12, 0x80000000, R5, 0xf8, !PT ;  /* 0x800000000c0c7812 */ /* 0x000fe400078ef805 */
[----:B------:R-:W-:Y:S02]  /*2310*/  LOP3.LUT R10, R13, 0x20, R10, 0xf8, !PT ;  /* 0x000000200d0a7812 */ /* 0x000fe400078ef80a */
        /* <DEDUP_REMOVED lines=21> */
[----:B------:R-:W-:-:S03]  /*2470*/  IMAD.SHL.U32 R10, R7, 0x8000, RZ ;  /* 0x00008000070a7824 */ /* 0x000fc600078e00ff */
[----:B------:R-:W-:Y:S01]  /*2480*/  LOP3.LUT R12, R12, 0x80000, R11, 0xf8, !PT ;  /* 0x000800000c0c7812 */ /* 0x000fe200078ef80b */
[----:B------:R-:W-:Y:S01]  /*2490*/  IMAD.SHL.U32 R11, R7, 0x80000, RZ ;  /* 0x00080000070b7824 */ /* 0x000fe200078e00ff */
[----:B------:R-:W-:-:S04]  /*24a0*/  LOP3.LUT R10, R13, 0x8000000, R10, 0xf8, !PT ;  /* 0x080000000d0a7812 */ /* 0x000fc800078ef80a */
[----:B------:R-:W-:Y:S02]  /*24b0*/  LOP3.LUT R11, R12, 0x8000000, R11, 0xf8, !PT ;  /* 0x080000000c0b7812 */ /* 0x000fe400078ef80b */
[----:B------:R-:W-:Y:S02]  /*24c0*/  LOP3.LUT R10, R10, 0x2, R9, 0xf8, !PT ;  /* 0x000000020a0a7812 */ /* 0x000fe400078ef809 */
[----:B------:R-:W-:Y:S02]  /*24d0*/  LOP3.LUT R9, R11, 0x2, R6, 0xf8, !PT ;  /* 0x000000020b097812 */ /* 0x000fe400078ef806 */
[----:B------:R-:W-:Y:S02]  /*24e0*/  LOP3.LUT R11, R10, 0x200, R5, 0xf8, !PT ;  /* 0x000002000a0b7812 */ /* 0x000fe400078ef805 */
[----:B------:R-:W-:Y:S01]  /*24f0*/  LOP3.LUT R5, R9, 0x200, R2, 0xf8, !PT ;  /* 0x0000020009057812 */ /* 0x000fe200078ef802 */
[----:B------:R-:W-:Y:S01]  /*2500*/  IMAD.U32 R2, R7, 0x10000, RZ ;  /* 0x0001000007027824 */ /* 0x000fe200078e00ff */
[----:B------:R-:W-:Y:S01]  /*2510*/  LOP3.LUT R9, R11, 0x20000, R8, 0xf8, !PT ;  /* 0x000200000b097812 */ /* 0x000fe200078ef808 */
[----:B------:R-:W-:-:S03]  /*2520*/  IMAD.SHL.U32 R7, R7, 0x2000000, RZ ;  /* 0x0200000007077824 */ /* 0x000fc600078e00ff */
[----:B------:R-:W-:Y:S02]  /*2530*/  LOP3.LUT R2, R5, 0x20000, R2, 0xf8, !PT ;  /* 0x0002000005027812 */ /* 0x000fe400078ef802 */
[----:B------:R-:W-:Y:S02]  /*2540*/  LOP3.LUT R4, R9, 0x2000000, R4, 0xf8, !PT ;  /* 0x0200000009047812 */ /* 0x000fe400078ef804 */
[----:B------:R-:W-:Y:S02]  /*2550*/  LOP3.LUT R7, R2, 0x2000000, R7, 0xf8, !PT ;  /* 0x0200000002077812 */ /* 0x000fe400078ef807 */
[----:B0-----:R-:W-:-:S04]  /*2560*/  ISETP.NE.U32.AND P0, PT, R4, UR6, PT ;  /* 0x0000000604007c0c */ /* 0x001fc8000bf05070 */
[----:B------:R-:W-:-:S13]  /*2570*/  ISETP.NE.AND.EX P0, PT, R7, UR7, PT, P0 ;  /* 0x0000000707007c0c */ /* 0x000fda000bf05300 */
[----:B------:R-:W0:Y:S08]  /*2580*/  @!P0 LDC.64 R4, c[0x0][0x390] ;  /* 0x0000e400ff048b82 */ /* 0x000e300000000a00 */
[----:B------:R-:W0:Y:S02]  /*2590*/  @!P0 LDC.64 R6, c[0x0][0x388] ;  /* 0x0000e200ff068b82 */ /* 0x000e240000000a00 */
[----:B0-----:R0:W-:Y:S01]  /*25a0*/  @!P0 STG.E.64 desc[UR38][R4.64], R6 ;  /* 0x0000000604008986 */ /* 0x0011e2000c101b26 */
[----:B------:R-:W-:-:S05]  /*25b0*/  IADD3 R3, P0, PT, R3, 0x1, RZ ;  /* 0x0000000103037810 */ /* 0x000fca0007f1e0ff */
[----:B------:R-:W-:Y:S01]  /*25c0*/  IMAD.X R0, RZ, RZ, R0, P0 ;  /* 0x000000ffff007224 */ /* 0x000fe200000e0600 */
[----:B------:R-:W-:Y:S07]  /*25d0*/  BRA.U UP0, `(.L_x_2) ;  /* 0xffffffe100c47547 */ /* 0x000fee000b83ffff */
.L_x_0:
[----:B------:R-:W-:Y:S06]  /*25e0*/  BAR.SYNC.DEFER_BLOCKING 0x0 ;  /* 0x0000000000007b1d */ /* 0x000fec0000010000 */
[----:B------:R-:W-:Y:S05]  /*25f0*/  EXIT ;  /* 0x000000000000794d */ /* 0x000fea0003800000 */
.L_x_3:
[----:B------:R-:W-:-:S00]  /*2600*/  BRA `(.L_x_3) ;  /* 0xfffffffc00fc7947 */ /* 0x000fc0000383ffff */
[----:B------:R-:W-:-:S00]  /*2610*/  NOP ;  /* 0x0000000000007918 */ /* 0x000fc00000000000 */
        /* <DEDUP_REMOVED lines=14> */
.L_x_4:


//--------------------- .nv.shared.reserved.0     --------------------------
	.section	.nv.shared.reserved.0,"aw",@nobits
	.weak		__nv_reservedSMEM_offset_0_alias
	.size		__nv_reservedSMEM_offset_0_alias, 0, 64
	.other		__nv_reservedSMEM_offset_0_alias,@"STO_CUDA_RESERVED_SHARED STV_DEFAULT"
__nv_reservedSMEM_offset_0_alias:
	.zero		0
	.zero		64


//--------------------- .nv.constant0._Z17EncryptDES_devicemmPmm --------------------------
	.section	.nv.constant0._Z17EncryptDES_devicemmPmm,"a",@progbits
	.sectionflags	@""
	.align	4
.nv.constant0._Z17EncryptDES_devicemmPmm:
	.zero		928


//--------------------- SYMBOLS --------------------------

	.type		.nv.reservedSmem.offset0,@object
	.size		.nv.reservedSmem.offset0,0x4
